// auto-generated by cutlass_sweep.gemm — config: {"arch": "sm_90", "cluster_m": 8, "cluster_n": 1, "dtype": "tf32", "dtype_b": "tf32", "layout": "nt", "stages": 0, "tile_k": 64, "tile_m": 256, "tile_n": 128}
#include "cutlass/cutlass.h"
#include "cutlass/gemm/collective/collective_builder.hpp"
#include "cutlass/gemm/device/gemm_universal_adapter.h"
#include "cutlass/gemm/kernel/gemm_universal.hpp"
#include "cutlass/epilogue/collective/collective_builder.hpp"

using ElemA = cutlass::tfloat32_t;
using ElemB = cutlass::tfloat32_t;
using ElemCD = cutlass::tfloat32_t;
using Acc  = float;
using TileShape    = cute::Shape<cute::_256, cute::_128, cute::_64>;
using ClusterShape = cute::Shape<cute::_8, cute::_1, cute::_1>;

using CollectiveEpilogue = typename cutlass::epilogue::collective::CollectiveBuilder<
    cutlass::arch::Sm90, cutlass::arch::OpClassTensorOp,
    TileShape, ClusterShape,
    cutlass::epilogue::collective::EpilogueTileAuto,
    Acc, Acc,
    ElemCD, cutlass::layout::RowMajor, 128 / cutlass::sizeof_bits<ElemCD>::value,
    ElemCD, cutlass::layout::RowMajor, 128 / cutlass::sizeof_bits<ElemCD>::value,
    cutlass::epilogue::collective::EpilogueScheduleAuto
  >::CollectiveOp;

using CollectiveMainloop = typename cutlass::gemm::collective::CollectiveBuilder<
    cutlass::arch::Sm90, cutlass::arch::OpClassTensorOp,
    ElemA, cutlass::layout::RowMajor, 128 / cutlass::sizeof_bits<ElemA>::value,
    ElemB, cutlass::layout::ColumnMajor, 128 / cutlass::sizeof_bits<ElemB>::value,
    Acc,
    TileShape, ClusterShape,
    cutlass::gemm::collective::StageCountAutoCarveout<static_cast<int>(sizeof(typename CollectiveEpilogue::SharedStorage))>,
    cutlass::gemm::collective::KernelScheduleAuto
  >::CollectiveOp;

using GemmKernel = cutlass::gemm::kernel::GemmUniversal<
    cute::Shape<int,int,int,int>,
    CollectiveMainloop,
    CollectiveEpilogue
>;
using Gemm = cutlass::gemm::device::GemmUniversalAdapter<GemmKernel>;

// Force the device kernel symbol into the cubin without needing a host main.
auto* _anchor = &cutlass::device_kernel<GemmKernel>;


// ===== COMPILED SASS (sm_90a) =====

	.target	sm_90a

	.elftype	@"ET_EXEC"


//--------------------- .note.nv.tkinfo           --------------------------
	.section	.note.nv.tkinfo,"",@"SHT_NOTE"
	.sectionflags	@"SHF_NOTE_NV_TKINFO"
	.tkinfo
        /*0018*/ 	.word	0x00000002
        /*0030*/ 	.string	""
        /*0030*/ 	.string	"ptxas"
        /*0030*/ 	.string	"Cuda compilation tools, release 13.0, V13.0.88"
        /*0030*/ 	.string	"Build cuda_13.0.r13.0/compiler.36424714_0"
        /*0030*/ 	.string	"-arch sm_90a -m 64 "



//--------------------- .note.nv.cuinfo           --------------------------
	.section	.note.nv.cuinfo,"",@"SHT_NOTE"
	.sectionflags	@"SHF_NOTE_NV_CUINFO"
        /*0018*/ 	.short	0x0002
        /*001a*/ 	.short	0x005a
        /*001c*/ 	.short	0x0082
	.zero		2


//--------------------- .nv.info                  --------------------------
	.section	.nv.info,"",@"SHT_CUDA_INFO"
	.align	4


	//----- nvinfo : EIATTR_REGCOUNT
	.align		4
        /*0000*/ 	.byte	0x04, 0x2f
        /*0002*/ 	.short	(.L_15 - .L_14)
	.align		4
.L_14:
        /*0004*/ 	.word	index@(_ZN7cutlass13device_kernelINS_4gemm6kernel13GemmUniversalIN4cute5tupleIJiiiiEEENS1_10collective13CollectiveMmaINS1_34MainloopSm90TmaGmmaWarpSpecializedILi2ENS5_IJNS4_1CILi8EEENSA_ILi1EEESC_EEENS1_35KernelTmaWarpSpecializedCooperativeEEENS5_IJNSA_ILi256EEENSA_ILi128EEENSA_ILi64EEEEEENS_10tfloat32_tENS5_IJlSC_lEEESK_SL_NS4_8TiledMMAINS4_8MMA_AtomIJNS4_4SM904GMMA30MMA_64x128x8_F32TF32TF32_SS_TNILNSP_7ScaleInE1ELSR_1EEEEEENS4_6LayoutINS5_IJNSA_ILi2EEESC_SC_EEENS5_IJSC_NSA_ILi0EEESX_EEEEENS5_IJNS4_10UnderscoreES10_S10_EEEEENS4_13SM90_TMA_LOADENS4_14ComposedLayoutINS4_7SwizzleILi3ELi4ELi3EEENS4_18smem_ptr_flag_bitsILi32EEENSU_INS5_IJSB_NSA_ILi32EEEEEENS5_IJS19_SC_EEEEEEEvNS4_8identityENS4_23SM90_TMA_LOAD_MULTICASTES1D_vS1E_EENS_8epilogue10collective6detail29Sm90TmaWarpSpecializedAdapterINS1I_15DefaultEpilogueISK_SL_SL_NS1H_6thread17LinearCombinationISK_Li1EffLNS1M_9ScaleType4KindE0ELNS_15FloatRoundStyleE2ESK_EENS1_15EpilogueDefaultEEEEEvvEEEEvNT_6ParamsE)
        /*0008*/ 	.word	0x000000a8


	//----- nvinfo : EIATTR_FRAME_SIZE
	.align		4
.L_15:
        /*000c*/ 	.byte	0x04, 0x11
        /*000e*/ 	.short	(.L_17 - .L_16)
	.align		4
.L_16:
        /*0010*/ 	.word	index@(_ZN7cutlass13device_kernelINS_4gemm6kernel13GemmUniversalIN4cute5tupleIJiiiiEEENS1_10collective13CollectiveMmaINS1_34MainloopSm90TmaGmmaWarpSpecializedILi2ENS5_IJNS4_1CILi8EEENSA_ILi1EEESC_EEENS1_35KernelTmaWarpSpecializedCooperativeEEENS5_IJNSA_ILi256EEENSA_ILi128EEENSA_ILi64EEEEEENS_10tfloat32_tENS5_IJlSC_lEEESK_SL_NS4_8TiledMMAINS4_8MMA_AtomIJNS4_4SM904GMMA30MMA_64x128x8_F32TF32TF32_SS_TNILNSP_7ScaleInE1ELSR_1EEEEEENS4_6LayoutINS5_IJNSA_ILi2EEESC_SC_EEENS5_IJSC_NSA_ILi0EEESX_EEEEENS5_IJNS4_10UnderscoreES10_S10_EEEEENS4_13SM90_TMA_LOADENS4_14ComposedLayoutINS4_7SwizzleILi3ELi4ELi3EEENS4_18smem_ptr_flag_bitsILi32EEENSU_INS5_IJSB_NSA_ILi32EEEEEENS5_IJS19_SC_EEEEEEEvNS4_8identityENS4_23SM90_TMA_LOAD_MULTICASTES1D_vS1E_EENS_8epilogue10collective6detail29Sm90TmaWarpSpecializedAdapterINS1I_15DefaultEpilogueISK_SL_SL_NS1H_6thread17LinearCombinationISK_Li1EffLNS1M_9ScaleType4KindE0ELNS_15FloatRoundStyleE2ESK_EENS1_15EpilogueDefaultEEEEEvvEEEEvNT_6ParamsE)
        /*0014*/ 	.word	0x00000000


	//----- nvinfo : EIATTR_MIN_STACK_SIZE
	.align		4
.L_17:
        /*0018*/ 	.byte	0x04, 0x12
        /*001a*/ 	.short	(.L_19 - .L_18)
	.align		4
.L_18:
        /*001c*/ 	.word	index@(_ZN7cutlass13device_kernelINS_4gemm6kernel13GemmUniversalIN4cute5tupleIJiiiiEEENS1_10collective13CollectiveMmaINS1_34MainloopSm90TmaGmmaWarpSpecializedILi2ENS5_IJNS4_1CILi8EEENSA_ILi1EEESC_EEENS1_35KernelTmaWarpSpecializedCooperativeEEENS5_IJNSA_ILi256EEENSA_ILi128EEENSA_ILi64EEEEEENS_10tfloat32_tENS5_IJlSC_lEEESK_SL_NS4_8TiledMMAINS4_8MMA_AtomIJNS4_4SM904GMMA30MMA_64x128x8_F32TF32TF32_SS_TNILNSP_7ScaleInE1ELSR_1EEEEEENS4_6LayoutINS5_IJNSA_ILi2EEESC_SC_EEENS5_IJSC_NSA_ILi0EEESX_EEEEENS5_IJNS4_10UnderscoreES10_S10_EEEEENS4_13SM90_TMA_LOADENS4_14ComposedLayoutINS4_7SwizzleILi3ELi4ELi3EEENS4_18smem_ptr_flag_bitsILi32EEENSU_INS5_IJSB_NSA_ILi32EEEEEENS5_IJS19_SC_EEEEEEEvNS4_8identityENS4_23SM90_TMA_LOAD_MULTICASTES1D_vS1E_EENS_8epilogue10collective6detail29Sm90TmaWarpSpecializedAdapterINS1I_15DefaultEpilogueISK_SL_SL_NS1H_6thread17LinearCombinationISK_Li1EffLNS1M_9ScaleType4KindE0ELNS_15FloatRoundStyleE2ESK_EENS1_15EpilogueDefaultEEEEEvvEEEEvNT_6ParamsE)
        /*0020*/ 	.word	0x00000000
.L_19:


//--------------------- .nv.compat                --------------------------
	.section	.nv.compat,"",@"SHT_CUDA_COMPAT_INFO"
	.align	4
        /*0000*/ 	.byte	0x02, 0x09, 0x01, 0x00, 0x02, 0x02, 0x04, 0x00, 0x02, 0x05, 0x05, 0x00, 0x03, 0x07, 0x01, 0x01
        /*0010*/ 	.byte	0x02, 0x03, 0x01, 0x00, 0x02, 0x06, 0x01, 0x00, 0x04, 0x0b, 0x08, 0x00, 0x00, 0x00, 0x00, 0x00
        /*0020*/ 	.byte	0x00, 0x00, 0x00, 0x00


//--------------------- .nv.info._ZN7cutlass13device_kernelINS_4gemm6kernel13GemmUniversalIN4cute5tupleIJiiiiEEENS1_10collective13CollectiveMmaINS1_34MainloopSm90TmaGmmaWarpSpecializedILi2ENS5_IJNS4_1CILi8EEENSA_ILi1EEESC_EEENS1_35KernelTmaWarpSpecializedCooperativeEEENS5_IJNSA_ILi256EEENSA_ILi128EEENSA_ILi64EEEEEENS_10tfloat32_tENS5_IJlSC_lEEESK_SL_NS4_8TiledMMAINS4_8MMA_AtomIJNS4_4SM904GMMA30MMA_64x128x8_F32TF32TF32_SS_TNILNSP_7ScaleInE1ELSR_1EEEEEENS4_6LayoutINS5_IJNSA_ILi2EEESC_SC_EEENS5_IJSC_NSA_ILi0EEESX_EEEEENS5_IJNS4_10UnderscoreES10_S10_EEEEENS4_13SM90_TMA_LOADENS4_14ComposedLayoutINS4_7SwizzleILi3ELi4ELi3EEENS4_18smem_ptr_flag_bitsILi32EEENSU_INS5_IJSB_NSA_ILi32EEEEEENS5_IJS19_SC_EEEEEEEvNS4_8identityENS4_23SM90_TMA_LOAD_MULTICASTES1D_vS1E_EENS_8epilogue10collective6detail29Sm90TmaWarpSpecializedAdapterINS1I_15DefaultEpilogueISK_SL_SL_NS1H_6thread17LinearCombinationISK_Li1EffLNS1M_9ScaleType4KindE0ELNS_15FloatRoundStyleE2ESK_EENS1_15EpilogueDefaultEEEEEvvEEEEvNT_6ParamsE --------------------------
	.section	.nv.info._ZN7cutlass13device_kernelINS_4gemm6kernel13GemmUniversalIN4cute5tupleIJiiiiEEENS1_10collective13CollectiveMmaINS1_34MainloopSm90TmaGmmaWarpSpecializedILi2ENS5_IJNS4_1CILi8EEENSA_ILi1EEESC_EEENS1_35KernelTmaWarpSpecializedCooperativeEEENS5_IJNSA_ILi256EEENSA_ILi128EEENSA_ILi64EEEEEENS_10tfloat32_tENS5_IJlSC_lEEESK_SL_NS4_8TiledMMAINS4_8MMA_AtomIJNS4_4SM904GMMA30MMA_64x128x8_F32TF32TF32_SS_TNILNSP_7ScaleInE1ELSR_1EEEEEENS4_6LayoutINS5_IJNSA_ILi2EEESC_SC_EEENS5_IJSC_NSA_ILi0EEESX_EEEEENS5_IJNS4_10UnderscoreES10_S10_EEEEENS4_13SM90_TMA_LOADENS4_14ComposedLayoutINS4_7SwizzleILi3ELi4ELi3EEENS4_18smem_ptr_flag_bitsILi32EEENSU_INS5_IJSB_NSA_ILi32EEEEEENS5_IJS19_SC_EEEEEEEvNS4_8identityENS4_23SM90_TMA_LOAD_MULTICASTES1D_vS1E_EENS_8epilogue10collective6detail29Sm90TmaWarpSpecializedAdapterINS1I_15DefaultEpilogueISK_SL_SL_NS1H_6thread17LinearCombinationISK_Li1EffLNS1M_9ScaleType4KindE0ELNS_15FloatRoundStyleE2ESK_EENS1_15EpilogueDefaultEEEEEvvEEEEvNT_6ParamsE,"",@"SHT_CUDA_INFO"
	.sectionflags	@""
	.align	4


	//----- nvinfo : EIATTR_CUDA_API_VERSION
	.align		4
        /*0000*/ 	.byte	0x04, 0x37
        /*0002*/ 	.short	(.L_21 - .L_20)
.L_20:
        /*0004*/ 	.word	0x00000082


	//----- nvinfo : EIATTR_KPARAM_INFO
	.align		4
.L_21:
        /*0008*/ 	.byte	0x04, 0x17
        /*000a*/ 	.short	(.L_23 - .L_22)
.L_22:
        /*000c*/ 	.word	0x00000000
        /*0010*/ 	.short	0x0000
        /*0012*/ 	.short	0x0070
        /*0014*/ 	.byte	0x00, 0xf0, 0x01, 0x10


	//----- nvinfo : EIATTR_SPARSE_MMA_MASK
	.align		4
.L_23:
        /*0018*/ 	.byte	0x03, 0x50
        /*001a*/ 	.short	0x0000


	//----- nvinfo : EIATTR_MAXREG_COUNT
	.align		4
        /*001c*/ 	.byte	0x03, 0x1b
        /*001e*/ 	.short	0x00a8


	//----- nvinfo : EIATTR_NUM_BARRIERS
	.align		4
        /*0020*/ 	.byte	0x02, 0x4c
        /*0022*/ 	.byte	0x01
	.zero		1


	//----- nvinfo : EIATTR_EXTERNS
	.align		4
        /*0024*/ 	.byte	0x04, 0x0f
        /*0026*/ 	.short	(.L_25 - .L_24)


	//   ....[0]....
	.align		4
.L_24:
        /*0028*/ 	.word	index@(__assertfail)


	//----- nvinfo : EIATTR_MERCURY_ISA_VERSION
	.align		4
.L_25:
        /*002c*/ 	.byte	0x03, 0x5f
        /*002e*/ 	.short	0x0101


	//----- nvinfo : EIATTR_INT_WARP_WIDE_INSTR_OFFSETS
	.align		4
        /*0030*/ 	.byte	0x04, 0x31
        /*0032*/ 	.short	(.L_27 - .L_26)


	//   ....[0]....
.L_26:
        /*0034*/ 	.word	0x00000480


	//   ....[1]....
        /*0038*/ 	.word	0x00000490


	//   ....[2]....
        /*003c*/ 	.word	0x00000610


	//   ....[3]....
        /*0040*/ 	.word	0x00002520


	//----- nvinfo : EIATTR_COOP_GROUP_MASK_REGIDS
	.align		4
.L_27:
        /*0044*/ 	.byte	0x04, 0x29
        /*0046*/ 	.short	(.L_29 - .L_28)


	//   ....[0]....
.L_28:
        /*0048*/ 	.word	0xffffffff


	//   ....[1]....
        /*004c*/ 	.word	0xffffffff


	//   ....[2]....
        /*0050*/ 	.word	0xffffffff


	//   ....[3]....
        /*0054*/ 	.word	0xffffffff


	//   ....[4]....
        /*0058*/ 	.word	0xffffffff


	//   ....[5]....
        /*005c*/ 	.word	0xffffffff


	//----- nvinfo : EIATTR_COOP_GROUP_INSTR_OFFSETS
	.align		4
.L_29:
        /*0060*/ 	.byte	0x04, 0x28
        /*0062*/ 	.short	(.L_31 - .L_30)


	//   ....[0]....
.L_30:
        /*0064*/ 	.word	0x00000060


	//   ....[1]....
        /*0068*/ 	.word	0x00000070


	//   ....[2]....
        /*006c*/ 	.word	0x00000130


	//   ....[3]....
        /*0070*/ 	.word	0x000002b0


	//   ....[4]....
        /*0074*/ 	.word	0x000007b0


	//   ....[5]....
        /*0078*/ 	.word	0x00001200


	//----- nvinfo : EIATTR_REG_RECONFIG
	.align		4
.L_31:
        /*007c*/ 	.byte	0x01, 0x54
	.zero		2


	//----- nvinfo : EIATTR_SYSCALL_OFFSETS
	.align		4
        /*0080*/ 	.byte	0x04, 0x46
        /*0082*/ 	.short	(.L_33 - .L_32)


	//   ....[0]....
.L_32:
        /*0084*/ 	.word	0x000013c0


	//----- nvinfo : EIATTR_MBARRIER_INSTR_OFFSETS
	.align		4
.L_33:
        /*0088*/ 	.byte	0x04, 0x39
        /*008a*/ 	.short	(.L_35 - .L_34)


	//   ....[0]....
.L_34:
        /*008c*/ 	.word	0x00000260
        /*0090*/ 	.word	0x000000ff
        /*0094*/ 	.word	0x00000000
        /*0098*/ 	.short	0x0100
        /*009a*/ 	.byte	0x08
	.zero		1


	//   ....[1]....
        /*009c*/ 	.word	0x00000270
        /*00a0*/ 	.word	0x000000ff
        /*00a4*/ 	.word	0x00000010
        /*00a8*/ 	.short	0x0100
        /*00aa*/ 	.byte	0x08
	.zero		1


	//   ....[2]....
        /*00ac*/ 	.word	0x00000280
        /*00b0*/ 	.word	0x000000ff
        /*00b4*/ 	.word	0x00000008
        /*00b8*/ 	.short	0x0100
        /*00ba*/ 	.byte	0x08
	.zero		1


	//   ....[3]....
        /*00bc*/ 	.word	0x00000290
        /*00c0*/ 	.word	0x000000ff
        /*00c4*/ 	.word	0x00000018
        /*00c8*/ 	.short	0x0100
        /*00ca*/ 	.byte	0x08
	.zero		1


	//   ....[4]....
        /*00cc*/ 	.word	0x000006b0
        /*00d0*/ 	.word	0x000000ff
        /*00d4*/ 	.word	0x00000030
        /*00d8*/ 	.short	0x0100
        /*00da*/ 	.byte	0x06
	.zero		1


	//   ....[5]....
        /*00dc*/ 	.word	0x00000730
        /*00e0*/ 	.word	0x000000ff
        /*00e4*/ 	.word	0x00000038
        /*00e8*/ 	.short	0x0100
        /*00ea*/ 	.byte	0x06
	.zero		1


	//   ....[6]....
        /*00ec*/ 	.word	0x00001480
        /*00f0*/ 	.word	0x00000003
        /*00f4*/ 	.word	0x00000000
        /*00f8*/ 	.short	0x010a
        /*00fa*/ 	.byte	0x3f
	.zero		1


	//   ....[7]....
        /*00fc*/ 	.word	0x000014c0
        /*0100*/ 	.word	0x00000003
        /*0104*/ 	.word	0x00000000
        /*0108*/ 	.short	0x010a
        /*010a*/ 	.byte	0x3f
	.zero		1


	//   ....[8]....
        /*010c*/ 	.word	0x00001ce0
        /*0110*/ 	.word	0x00000005
        /*0114*/ 	.word	0x00000000
        /*0118*/ 	.short	0x010a
        /*011a*/ 	.byte	0x3f
	.zero		1


	//   ....[9]....
        /*011c*/ 	.word	0x00001d20
        /*0120*/ 	.word	0x00000005
        /*0124*/ 	.word	0x00000000
        /*0128*/ 	.short	0x010a
        /*012a*/ 	.byte	0x3f
	.zero		1


	//   ....[10]....
        /*012c*/ 	.word	0x000023c0
        /*0130*/ 	.word	0x00000005
        /*0134*/ 	.word	0x00000000
        /*0138*/ 	.short	0x0101
        /*013a*/ 	.byte	0x3f
	.zero		1


	//   ....[11]....
        /*013c*/ 	.word	0x000025a0
        /*0140*/ 	.word	0x00000003
        /*0144*/ 	.word	0x00000000
        /*0148*/ 	.short	0x0101
        /*014a*/ 	.byte	0x3f
	.zero		1


	//   ....[12]....
        /*014c*/ 	.word	0x0000b9b0
        /*0150*/ 	.word	0x00000014
        /*0154*/ 	.word	0x00000010
        /*0158*/ 	.short	0x010a
        /*015a*/ 	.byte	0x3f
	.zero		1


	//   ....[13]....
        /*015c*/ 	.word	0x0000be30
        /*0160*/ 	.word	0x00000005
        /*0164*/ 	.word	0x00000038
        /*0168*/ 	.short	0x0101
        /*016a*/ 	.byte	0x3f
	.zero		1


	//   ....[14]....
        /*016c*/ 	.word	0x0000c550
        /*0170*/ 	.word	0x00000007
        /*0174*/ 	.word	0x00000000
        /*0178*/ 	.short	0x010a
        /*017a*/ 	.byte	0x3f
	.zero		1


	//   ....[15]....
        /*017c*/ 	.word	0x0000c5d0
        /*0180*/ 	.word	0x00000003
        /*0184*/ 	.word	0x00000000
        /*0188*/ 	.short	0x010a
        /*018a*/ 	.byte	0x3f
	.zero		1


	//   ....[16]....
        /*018c*/ 	.word	0x0000c630
        /*0190*/ 	.word	0x00000003
        /*0194*/ 	.word	0x00000000
        /*0198*/ 	.short	0x010a
        /*019a*/ 	.byte	0x3f
	.zero		1


	//   ....[17]....
        /*019c*/ 	.word	0x0000c680
        /*01a0*/ 	.word	0x00000005
        /*01a4*/ 	.word	0x00000000
        /*01a8*/ 	.short	0x010a
        /*01aa*/ 	.byte	0x3f
	.zero		1


	//   ....[18]....
        /*01ac*/ 	.word	0x0000c750
        /*01b0*/ 	.word	0x00000014
        /*01b4*/ 	.word	0x00000010
        /*01b8*/ 	.short	0x010a
        /*01ba*/ 	.byte	0x3f
	.zero		1


	//   ....[19]....
        /*01bc*/ 	.word	0x0000c820
        /*01c0*/ 	.word	0x00000007
        /*01c4*/ 	.word	0x00000000
        /*01c8*/ 	.short	0x010a
        /*01ca*/ 	.byte	0x3f
	.zero		1


	//----- nvinfo : EIATTR_NUM_MBARRIERS
	.align		4
.L_35:
        /*01cc*/ 	.byte	0x03, 0x38
        /*01ce*/ 	.short	0x0006


	//----- nvinfo : EIATTR_EXIT_INSTR_OFFSETS
	.align		4
        /*01d0*/ 	.byte	0x04, 0x1c
        /*01d2*/ 	.short	(.L_37 - .L_36)


	//   ....[0]....
.L_36:
        /*01d4*/ 	.word	0x00000910


	//   ....[1]....
        /*01d8*/ 	.word	0x00001130


	//   ....[2]....
        /*01dc*/ 	.word	0x0000b0c0


	//   ....[3]....
        /*01e0*/ 	.word	0x0000b620


	//   ....[4]....
        /*01e4*/ 	.word	0x0000c620


	//----- nvinfo : EIATTR_MAX_THREADS
	.align		4
.L_37:
        /*01e8*/ 	.byte	0x04, 0x05
        /*01ea*/ 	.short	(.L_39 - .L_38)
.L_38:
        /*01ec*/ 	.word	0x00000180
        /*01f0*/ 	.word	0x00000001
        /*01f4*/ 	.word	0x00000001


	//----- nvinfo : EIATTR_CRS_STACK_SIZE
	.align		4
.L_39:
        /*01f8*/ 	.byte	0x04, 0x1e
        /*01fa*/ 	.short	(.L_41 - .L_40)
.L_40:
        /*01fc*/ 	.word	0x00000000


	//----- nvinfo : EIATTR_CBANK_PARAM_SIZE
	.align		4
.L_41:
        /*0200*/ 	.byte	0x03, 0x19
        /*0202*/ 	.short	0x0470


	//----- nvinfo : EIATTR_PARAM_CBANK
	.align		4
        /*0204*/ 	.byte	0x04, 0x0a
        /*0206*/ 	.short	(.L_43 - .L_42)
	.align		4
.L_42:
        /*0208*/ 	.word	index@(.nv.constant0._ZN7cutlass13device_kernelINS_4gemm6kernel13GemmUniversalIN4cute5tupleIJiiiiEEENS1_10collective13CollectiveMmaINS1_34MainloopSm90TmaGmmaWarpSpecializedILi2ENS5_IJNS4_1CILi8EEENSA_ILi1EEESC_EEENS1_35KernelTmaWarpSpecializedCooperativeEEENS5_IJNSA_ILi256EEENSA_ILi128EEENSA_ILi64EEEEEENS_10tfloat32_tENS5_IJlSC_lEEESK_SL_NS4_8TiledMMAINS4_8MMA_AtomIJNS4_4SM904GMMA30MMA_64x128x8_F32TF32TF32_SS_TNILNSP_7ScaleInE1ELSR_1EEEEEENS4_6LayoutINS5_IJNSA_ILi2EEESC_SC_EEENS5_IJSC_NSA_ILi0EEESX_EEEEENS5_IJNS4_10UnderscoreES10_S10_EEEEENS4_13SM90_TMA_LOADENS4_14ComposedLayoutINS4_7SwizzleILi3ELi4ELi3EEENS4_18smem_ptr_flag_bitsILi32EEENSU_INS5_IJSB_NSA_ILi32EEEEEENS5_IJS19_SC_EEEEEEEvNS4_8identityENS4_23SM90_TMA_LOAD_MULTICASTES1D_vS1E_EENS_8epilogue10collective6detail29Sm90TmaWarpSpecializedAdapterINS1I_15DefaultEpilogueISK_SL_SL_NS1H_6thread17LinearCombinationISK_Li1EffLNS1M_9ScaleType4KindE0ELNS_15FloatRoundStyleE2ESK_EENS1_15EpilogueDefaultEEEEEvvEEEEvNT_6ParamsE)
        /*020c*/ 	.short	0x0210
        /*020e*/ 	.short	0x0470


	//----- nvinfo : EIATTR_SW_WAR
	.align		4
.L_43:
        /*0210*/ 	.byte	0x04, 0x36
        /*0212*/ 	.short	(.L_45 - .L_44)
.L_44:
        /*0214*/ 	.word	0x00000008
.L_45:


//--------------------- .nv.callgraph             --------------------------
	.section	.nv.callgraph,"",@"SHT_CUDA_CALLGRAPH"
	.align	4
	.sectionentsize	8
	.align		4
        /*0000*/ 	.word	0x00000000
	.align		4
        /*0004*/ 	.word	0xffffffff
	.align		4
        /*0008*/ 	.word	index@(_ZN7cutlass13device_kernelINS_4gemm6kernel13GemmUniversalIN4cute5tupleIJiiiiEEENS1_10collective13CollectiveMmaINS1_34MainloopSm90TmaGmmaWarpSpecializedILi2ENS5_IJNS4_1CILi8EEENSA_ILi1EEESC_EEENS1_35KernelTmaWarpSpecializedCooperativeEEENS5_IJNSA_ILi256EEENSA_ILi128EEENSA_ILi64EEEEEENS_10tfloat32_tENS5_IJlSC_lEEESK_SL_NS4_8TiledMMAINS4_8MMA_AtomIJNS4_4SM904GMMA30MMA_64x128x8_F32TF32TF32_SS_TNILNSP_7ScaleInE1ELSR_1EEEEEENS4_6LayoutINS5_IJNSA_ILi2EEESC_SC_EEENS5_IJSC_NSA_ILi0EEESX_EEEEENS5_IJNS4_10UnderscoreES10_S10_EEEEENS4_13SM90_TMA_LOADENS4_14ComposedLayoutINS4_7SwizzleILi3ELi4ELi3EEENS4_18smem_ptr_flag_bitsILi32EEENSU_INS5_IJSB_NSA_ILi32EEEEEENS5_IJS19_SC_EEEEEEEvNS4_8identityENS4_23SM90_TMA_LOAD_MULTICASTES1D_vS1E_EENS_8epilogue10collective6detail29Sm90TmaWarpSpecializedAdapterINS1I_15DefaultEpilogueISK_SL_SL_NS1H_6thread17LinearCombinationISK_Li1EffLNS1M_9ScaleType4KindE0ELNS_15FloatRoundStyleE2ESK_EENS1_15EpilogueDefaultEEEEEvvEEEEvNT_6ParamsE)
	.align		4
        /*000c*/ 	.word	index@(__assertfail)
	.align		4
        /*0010*/ 	.word	0x00000000
	.align		4
        /*0014*/ 	.word	0xfffffffe
	.align		4
        /*0018*/ 	.word	0x00000000
	.align		4
        /*001c*/ 	.word	0xfffffffd
	.align		4
        /*0020*/ 	.word	0x00000000
	.align		4
        /*0024*/ 	.word	0xfffffffc


//--------------------- .nv.constant4             --------------------------
	.section	.nv.constant4,"a",@progbits
	.align	8
	.align		8
.nv.constant4:
        /*0000*/ 	.dword	__assertfail
	.align		8
        /*0008*/ 	.dword	__unnamed_1
	.align		8
        /*0010*/ 	.dword	_ZN40_INTERNAL_445396c0_4_k_cu_b6254f5b_220144cuda3std3__45__cpo5beginE
	.align		8
        /*0018*/ 	.dword	_ZN40_INTERNAL_445396c0_4_k_cu_b6254f5b_220144cuda3std3__45__cpo3endE
	.align		8
        /*0020*/ 	.dword	_ZN40_INTERNAL_445396c0_4_k_cu_b6254f5b_220144cuda3std3__45__cpo6cbeginE
	.align		8
        /*0028*/ 	.dword	_ZN40_INTERNAL_445396c0_4_k_cu_b6254f5b_220144cuda3std3__45__cpo4cendE
	.align		8
        /*0030*/ 	.dword	_ZN40_INTERNAL_445396c0_4_k_cu_b6254f5b_220144cuda3std3__442_GLOBAL__N__445396c0_4_k_cu_b6254f5b_220146ignoreE
	.align		8
        /*0038*/ 	.dword	_ZN40_INTERNAL_445396c0_4_k_cu_b6254f5b_220144cuda3std3__419piecewise_constructE
	.align		8
        /*0040*/ 	.dword	_ZN40_INTERNAL_445396c0_4_k_cu_b6254f5b_220144cuda3std3__48in_placeE
	.align		8
        /*0048*/ 	.dword	_ZN40_INTERNAL_445396c0_4_k_cu_b6254f5b_220144cuda3std6ranges3__45__cpo4swapE
	.align		8
        /*0050*/ 	.dword	_ZN40_INTERNAL_445396c0_4_k_cu_b6254f5b_220144cuda3std6ranges3__45__cpo9iter_moveE
	.align		8
        /*0058*/ 	.dword	_ZN40_INTERNAL_445396c0_4_k_cu_b6254f5b_220144cute7productE
	.align		8
        /*0060*/ 	.dword	_ZN40_INTERNAL_445396c0_4_k_cu_b6254f5b_220144cute1_E
	.align		8
        /*0068*/ 	.dword	$str$22
	.align		8
        /*0070*/ 	.dword	$str$23


//--------------------- .text._ZN7cutlass13device_kernelINS_4gemm6kernel13GemmUniversalIN4cute5tupleIJiiiiEEENS1_10collective13CollectiveMmaINS1_34MainloopSm90TmaGmmaWarpSpecializedILi2ENS5_IJNS4_1CILi8EEENSA_ILi1EEESC_EEENS1_35KernelTmaWarpSpecializedCooperativeEEENS5_IJNSA_ILi256EEENSA_ILi128EEENSA_ILi64EEEEEENS_10tfloat32_tENS5_IJlSC_lEEESK_SL_NS4_8TiledMMAINS4_8MMA_AtomIJNS4_4SM904GMMA30MMA_64x128x8_F32TF32TF32_SS_TNILNSP_7ScaleInE1ELSR_1EEEEEENS4_6LayoutINS5_IJNSA_ILi2EEESC_SC_EEENS5_IJSC_NSA_ILi0EEESX_EEEEENS5_IJNS4_10UnderscoreES10_S10_EEEEENS4_13SM90_TMA_LOADENS4_14ComposedLayoutINS4_7SwizzleILi3ELi4ELi3EEENS4_18smem_ptr_flag_bitsILi32EEENSU_INS5_IJSB_NSA_ILi32EEEEEENS5_IJS19_SC_EEEEEEEvNS4_8identityENS4_23SM90_TMA_LOAD_MULTICASTES1D_vS1E_EENS_8epilogue10collective6detail29Sm90TmaWarpSpecializedAdapterINS1I_15DefaultEpilogueISK_SL_SL_NS1H_6thread17LinearCombinationISK_Li1EffLNS1M_9ScaleType4KindE0ELNS_15FloatRoundStyleE2ESK_EENS1_15EpilogueDefaultEEEEEvvEEEEvNT_6ParamsE --------------------------
	.section	.text._ZN7cutlass13device_kernelINS_4gemm6kernel13GemmUniversalIN4cute5tupleIJiiiiEEENS1_10collective13CollectiveMmaINS1_34MainloopSm90TmaGmmaWarpSpecializedILi2ENS5_IJNS4_1CILi8EEENSA_ILi1EEESC_EEENS1_35KernelTmaWarpSpecializedCooperativeEEENS5_IJNSA_ILi256EEENSA_ILi128EEENSA_ILi64EEEEEENS_10tfloat32_tENS5_IJlSC_lEEESK_SL_NS4_8TiledMMAINS4_8MMA_AtomIJNS4_4SM904GMMA30MMA_64x128x8_F32TF32TF32_SS_TNILNSP_7ScaleInE1ELSR_1EEEEEENS4_6LayoutINS5_IJNSA_ILi2EEESC_SC_EEENS5_IJSC_NSA_ILi0EEESX_EEEEENS5_IJNS4_10UnderscoreES10_S10_EEEEENS4_13SM90_TMA_LOADENS4_14ComposedLayoutINS4_7SwizzleILi3ELi4ELi3EEENS4_18smem_ptr_flag_bitsILi32EEENSU_INS5_IJSB_NSA_ILi32EEEEEENS5_IJS19_SC_EEEEEEEvNS4_8identityENS4_23SM90_TMA_LOAD_MULTICASTES1D_vS1E_EENS_8epilogue10collective6detail29Sm90TmaWarpSpecializedAdapterINS1I_15DefaultEpilogueISK_SL_SL_NS1H_6thread17LinearCombinationISK_Li1EffLNS1M_9ScaleType4KindE0ELNS_15FloatRoundStyleE2ESK_EENS1_15EpilogueDefaultEEEEEvvEEEEvNT_6ParamsE,"ax",@progbits
	.align	128
.text._ZN7cutlass13device_kernelINS_4gemm6kernel13GemmUniversalIN4cute5tupleIJiiiiEEENS1_10collective13CollectiveMmaINS1_34MainloopSm90TmaGmmaWarpSpecializedILi2ENS5_IJNS4_1CILi8EEENSA_ILi1EEESC_EEENS1_35KernelTmaWarpSpecializedCooperativeEEENS5_IJNSA_ILi256EEENSA_ILi128EEENSA_ILi64EEEEEENS_10tfloat32_tENS5_IJlSC_lEEESK_SL_NS4_8TiledMMAINS4_8MMA_AtomIJNS4_4SM904GMMA30MMA_64x128x8_F32TF32TF32_SS_TNILNSP_7ScaleInE1ELSR_1EEEEEENS4_6LayoutINS5_IJNSA_ILi2EEESC_SC_EEENS5_IJSC_NSA_ILi0EEESX_EEEEENS5_IJNS4_10UnderscoreES10_S10_EEEEENS4_13SM90_TMA_LOADENS4_14ComposedLayoutINS4_7SwizzleILi3ELi4ELi3EEENS4_18smem_ptr_flag_bitsILi32EEENSU_INS5_IJSB_NSA_ILi32EEEEEENS5_IJS19_SC_EEEEEEEvNS4_8identityENS4_23SM90_TMA_LOAD_MULTICASTES1D_vS1E_EENS_8epilogue10collective6detail29Sm90TmaWarpSpecializedAdapterINS1I_15DefaultEpilogueISK_SL_SL_NS1H_6thread17LinearCombinationISK_Li1EffLNS1M_9ScaleType4KindE0ELNS_15FloatRoundStyleE2ESK_EENS1_15EpilogueDefaultEEEEEvvEEEEvNT_6ParamsE:
        .type           _ZN7cutlass13device_kernelINS_4gemm6kernel13GemmUniversalIN4cute5tupleIJiiiiEEENS1_10collective13CollectiveMmaINS1_34MainloopSm90TmaGmmaWarpSpecializedILi2ENS5_IJNS4_1CILi8EEENSA_ILi1EEESC_EEENS1_35KernelTmaWarpSpecializedCooperativeEEENS5_IJNSA_ILi256EEENSA_ILi128EEENSA_ILi64EEEEEENS_10tfloat32_tENS5_IJlSC_lEEESK_SL_NS4_8TiledMMAINS4_8MMA_AtomIJNS4_4SM904GMMA30MMA_64x128x8_F32TF32TF32_SS_TNILNSP_7ScaleInE1ELSR_1EEEEEENS4_6LayoutINS5_IJNSA_ILi2EEESC_SC_EEENS5_IJSC_NSA_ILi0EEESX_EEEEENS5_IJNS4_10UnderscoreES10_S10_EEEEENS4_13SM90_TMA_LOADENS4_14ComposedLayoutINS4_7SwizzleILi3ELi4ELi3EEENS4_18smem_ptr_flag_bitsILi32EEENSU_INS5_IJSB_NSA_ILi32EEEEEENS5_IJS19_SC_EEEEEEEvNS4_8identityENS4_23SM90_TMA_LOAD_MULTICASTES1D_vS1E_EENS_8epilogue10collective6detail29Sm90TmaWarpSpecializedAdapterINS1I_15DefaultEpilogueISK_SL_SL_NS1H_6thread17LinearCombinationISK_Li1EffLNS1M_9ScaleType4KindE0ELNS_15FloatRoundStyleE2ESK_EENS1_15EpilogueDefaultEEEEEvvEEEEvNT_6ParamsE,@function
        .size           _ZN7cutlass13device_kernelINS_4gemm6kernel13GemmUniversalIN4cute5tupleIJiiiiEEENS1_10collective13CollectiveMmaINS1_34MainloopSm90TmaGmmaWarpSpecializedILi2ENS5_IJNS4_1CILi8EEENSA_ILi1EEESC_EEENS1_35KernelTmaWarpSpecializedCooperativeEEENS5_IJNSA_ILi256EEENSA_ILi128EEENSA_ILi64EEEEEENS_10tfloat32_tENS5_IJlSC_lEEESK_SL_NS4_8TiledMMAINS4_8MMA_AtomIJNS4_4SM904GMMA30MMA_64x128x8_F32TF32TF32_SS_TNILNSP_7ScaleInE1ELSR_1EEEEEENS4_6LayoutINS5_IJNSA_ILi2EEESC_SC_EEENS5_IJSC_NSA_ILi0EEESX_EEEEENS5_IJNS4_10UnderscoreES10_S10_EEEEENS4_13SM90_TMA_LOADENS4_14ComposedLayoutINS4_7SwizzleILi3ELi4ELi3EEENS4_18smem_ptr_flag_bitsILi32EEENSU_INS5_IJSB_NSA_ILi32EEEEEENS5_IJS19_SC_EEEEEEEvNS4_8identityENS4_23SM90_TMA_LOAD_MULTICASTES1D_vS1E_EENS_8epilogue10collective6detail29Sm90TmaWarpSpecializedAdapterINS1I_15DefaultEpilogueISK_SL_SL_NS1H_6thread17LinearCombinationISK_Li1EffLNS1M_9ScaleType4KindE0ELNS_15FloatRoundStyleE2ESK_EENS1_15EpilogueDefaultEEEEEvvEEEEvNT_6ParamsE,(.L_x_319 - _ZN7cutlass13device_kernelINS_4gemm6kernel13GemmUniversalIN4cute5tupleIJiiiiEEENS1_10collective13CollectiveMmaINS1_34MainloopSm90TmaGmmaWarpSpecializedILi2ENS5_IJNS4_1CILi8EEENSA_ILi1EEESC_EEENS1_35KernelTmaWarpSpecializedCooperativeEEENS5_IJNSA_ILi256EEENSA_ILi128EEENSA_ILi64EEEEEENS_10tfloat32_tENS5_IJlSC_lEEESK_SL_NS4_8TiledMMAINS4_8MMA_AtomIJNS4_4SM904GMMA30MMA_64x128x8_F32TF32TF32_SS_TNILNSP_7ScaleInE1ELSR_1EEEEEENS4_6LayoutINS5_IJNSA_ILi2EEESC_SC_EEENS5_IJSC_NSA_ILi0EEESX_EEEEENS5_IJNS4_10UnderscoreES10_S10_EEEEENS4_13SM90_TMA_LOADENS4_14ComposedLayoutINS4_7SwizzleILi3ELi4ELi3EEENS4_18smem_ptr_flag_bitsILi32EEENSU_INS5_IJSB_NSA_ILi32EEEEEENS5_IJS19_SC_EEEEEEEvNS4_8identityENS4_23SM90_TMA_LOAD_MULTICASTES1D_vS1E_EENS_8epilogue10collective6detail29Sm90TmaWarpSpecializedAdapterINS1I_15DefaultEpilogueISK_SL_SL_NS1H_6thread17LinearCombinationISK_Li1EffLNS1M_9ScaleType4KindE0ELNS_15FloatRoundStyleE2ESK_EENS1_15EpilogueDefaultEEEEEvvEEEEvNT_6ParamsE)
        .other          _ZN7cutlass13device_kernelINS_4gemm6kernel13GemmUniversalIN4cute5tupleIJiiiiEEENS1_10collective13CollectiveMmaINS1_34MainloopSm90TmaGmmaWarpSpecializedILi2ENS5_IJNS4_1CILi8EEENSA_ILi1EEESC_EEENS1_35KernelTmaWarpSpecializedCooperativeEEENS5_IJNSA_ILi256EEENSA_ILi128EEENSA_ILi64EEEEEENS_10tfloat32_tENS5_IJlSC_lEEESK_SL_NS4_8TiledMMAINS4_8MMA_AtomIJNS4_4SM904GMMA30MMA_64x128x8_F32TF32TF32_SS_TNILNSP_7ScaleInE1ELSR_1EEEEEENS4_6LayoutINS5_IJNSA_ILi2EEESC_SC_EEENS5_IJSC_NSA_ILi0EEESX_EEEEENS5_IJNS4_10UnderscoreES10_S10_EEEEENS4_13SM90_TMA_LOADENS4_14ComposedLayoutINS4_7SwizzleILi3ELi4ELi3EEENS4_18smem_ptr_flag_bitsILi32EEENSU_INS5_IJSB_NSA_ILi32EEEEEENS5_IJS19_SC_EEEEEEEvNS4_8identityENS4_23SM90_TMA_LOAD_MULTICASTES1D_vS1E_EENS_8epilogue10collective6detail29Sm90TmaWarpSpecializedAdapterINS1I_15DefaultEpilogueISK_SL_SL_NS1H_6thread17LinearCombinationISK_Li1EffLNS1M_9ScaleType4KindE0ELNS_15FloatRoundStyleE2ESK_EENS1_15EpilogueDefaultEEEEEvvEEEEvNT_6ParamsE,@"STO_CUDA_ENTRY STV_DEFAULT"
_ZN7cutlass13device_kernelINS_4gemm6kernel13GemmUniversalIN4cute5tupleIJiiiiEEENS1_10collective13CollectiveMmaINS1_34MainloopSm90TmaGmmaWarpSpecializedILi2ENS5_IJNS4_1CILi8EEENSA_ILi1EEESC_EEENS1_35KernelTmaWarpSpecializedCooperativeEEENS5_IJNSA_ILi256EEENSA_ILi128EEENSA_ILi64EEEEEENS_10tfloat32_tENS5_IJlSC_lEEESK_SL_NS4_8TiledMMAINS4_8MMA_AtomIJNS4_4SM904GMMA30MMA_64x128x8_F32TF32TF32_SS_TNILNSP_7ScaleInE1ELSR_1EEEEEENS4_6LayoutINS5_IJNSA_ILi2EEESC_SC_EEENS5_IJSC_NSA_ILi0EEESX_EEEEENS5_IJNS4_10UnderscoreES10_S10_EEEEENS4_13SM90_TMA_LOADENS4_14ComposedLayoutINS4_7SwizzleILi3ELi4ELi3EEENS4_18smem_ptr_flag_bitsILi32EEENSU_INS5_IJSB_NSA_ILi32EEEEEENS5_IJS19_SC_EEEEEEEvNS4_8identityENS4_23SM90_TMA_LOAD_MULTICASTES1D_vS1E_EENS_8epilogue10collective6detail29Sm90TmaWarpSpecializedAdapterINS1I_15DefaultEpilogueISK_SL_SL_NS1H_6thread17LinearCombinationISK_Li1EffLNS1M_9ScaleType4KindE0ELNS_15FloatRoundStyleE2ESK_EENS1_15EpilogueDefaultEEEEEvvEEEEvNT_6ParamsE:
[----:B------:R-:W0:Y:S01]  /*0000*/  LDC R1, c[0x0][0x28] ;  /* 0x00000a00ff017b82 */ /* 0x000e220000000800 */
[----:B------:R-:W1:Y:S01]  /*0010*/  S2R R18, SR_TID.X ;  /* 0x0000000000127919 */ /* 0x000e620000002100 */
[----:B------:R-:W-:Y:S01]  /*0020*/  ELECT P0, URZ, PT ;  /* 0x00000000003f782f */ /* 0x000fe20003800000 */
[----:B------:R-:W-:Y:S01]  /*0030*/  BSSY B0, `(.L_x_0) ;  /* 0x000000f000007945 */ /* 0x000fe20003800000 */
[--C-:B-1----:R-:W-:Y:S02]  /*0040*/  SHF.R.U32.HI R0, RZ, 0x5, R18.reuse ;  /* 0x00000005ff007819 */ /* 0x102fe40000011612 */
[----:B------:R-:W-:-:S03]  /*0050*/  SHF.R.U32.HI R3, RZ, 0x7, R18 ;  /* 0x00000007ff037819 */ /* 0x000fc60000011612 */
[----:B------:R-:W1:Y:S04]  /*0060*/  SHFL.IDX PT, R2, R0, RZ, 0x1f ;  /* 0x00001fff00027589 */ /* 0x000e6800000e0000 */
[----:B------:R2:W3:Y:S01]  /*0070*/  SHFL.IDX PT, R5, R3, RZ, 0x1f ;  /* 0x00001fff03057589 */ /* 0x0004e200000e0000 */
[----:B-1----:R-:W-:-:S13]  /*0080*/  ISETP.NE.OR P0, PT, R2, RZ, !P0 ;  /* 0x000000ff0200720c */ /* 0x002fda0004705670 */
[----:B0-23--:R-:W-:Y:S05]  /*0090*/  @P0 BRA `(.L_x_1) ;  /* 0x0000000000200947 */ /* 0x00dfea0003800000 */
[----:B------:R-:W-:Y:S02]  /*00a0*/  ULDC.64 UR4, c[0x0][0x198] ;  /* 0x0000660000047ab9 */ /* 0x000fe40000000a00 */
[----:B------:R-:W-:Y:S02]  /*00b0*/  UIADD3 UR6, UP0, UR4, 0xf0, URZ ;  /* 0x000000f004067890 */ /* 0x000fe4000ff1e03f */
[----:B------:R-:W-:Y:S02]  /*00c0*/  UIADD3 UR4, UP1, UR4, 0x1f0, URZ ;  /* 0x000001f004047890 */ /* 0x000fe4000ff3e03f */
[----:B------:R-:W-:Y:S02]  /*00d0*/  UIADD3.X UR7, URZ, UR5, URZ, UP0, !UPT ;  /* 0x000000053f077290 */ /* 0x000fe400087fe43f */
[----:B------:R-:W-:-:S07]  /*00e0*/  UIADD3.X UR5, URZ, UR5, URZ, UP1, !UPT ;  /* 0x000000053f057290 */ /* 0x000fce0008ffe43f */
[----:B------:R0:W-:Y:S02]  /*00f0*/  UTMACCTL.PF [UR6] ;  /* 0x00000000060079b9 */ /* 0x0001e40008040000 */
[----:B------:R0:W-:Y:S02]  /*0100*/  UTMACCTL.PF [UR4] ;  /* 0x00000000040079b9 */ /* 0x0001e40008040000 */
[----:B0-----:R-:W-:Y:S01]  /*0110*/  NOP ;  /* 0x0000000000007918 */ /* 0x001fe20000000000 */
.L_x_1:
[----:B------:R-:W-:Y:S05]  /*0120*/  BSYNC B0 ;  /* 0x0000000000007941 */ /* 0x000fea0003800000 */
.L_x_0:
[----:B------:R-:W0:Y:S01]  /*0130*/  SHFL.IDX PT, R3, R0, RZ, 0x1f ;  /* 0x00001fff00037589 */ /* 0x000e2200000e0000 */
[----:B------:R-:W-:-:S04]  /*0140*/  SHF.R.S32.HI R7, RZ, 0x1f, R18 ;  /* 0x0000001fff077819 */ /* 0x000fc80000011412 */
[----:B------:R-:W-:-:S04]  /*0150*/  LEA.HI R7, R7, R18, RZ, 0x7 ;  /* 0x0000001207077211 */ /* 0x000fc800078f38ff */
[----:B------:R-:W-:Y:S02]  /*0160*/  LOP3.LUT R7, R7, 0xffffff80, RZ, 0xc0, !PT ;  /* 0xffffff8007077812 */ /* 0x000fe400078ec0ff */
[----:B0-----:R-:W-:-:S13]  /*0170*/  ISETP.NE.AND P0, PT, R3, RZ, PT ;  /* 0x000000ff0300720c */ /* 0x001fda0003f05270 */
[----:B------:R-:W-:Y:S05]  /*0180*/  @P0 BRA `(.L_x_2) ;  /* 0x0000000000480947 */ /* 0x000fea0003800000 */
[----:B------:R-:W0:Y:S01]  /*0190*/  S2UR UR8, SR_CgaCtaId ;  /* 0x00000000000879c3 */ /* 0x000e220000008800 */
[----:B------:R-:W-:Y:S01]  /*01a0*/  UMOV UR4, 0x400 ;  /* 0x0000040000047882 */ /* 0x000fe20000000000 */
[----:B------:R-:W-:Y:S01]  /*01b0*/  UMOV UR5, 0x1 ;  /* 0x0000000100057882 */ /* 0x000fe20000000000 */
[----:B------:R-:W-:Y:S01]  /*01c0*/  UMOV UR6, 0x10 ;  /* 0x0000001000067882 */ /* 0x000fe20000000000 */
[----:B------:R-:W-:Y:S01]  /*01d0*/  ELECT P0, URZ, PT ;  /* 0x00000000003f782f */ /* 0x000fe20003800000 */
[----:B------:R-:W-:-:S04]  /*01e0*/  UIADD3 UR6, -UR6, 0x100000, URZ ;  /* 0x0010000006067890 */ /* 0x000fc8000fffe13f */
[----:B------:R-:W-:Y:S02]  /*01f0*/  USHF.L.U32 UR7, UR6, 0xb, URZ ;  /* 0x0000000b06077899 */ /* 0x000fe4000800063f */
[----:B------:R-:W-:Y:S02]  /*0200*/  USHF.L.U32 UR6, UR6, 0x1, URZ ;  /* 0x0000000106067899 */ /* 0x000fe4000800063f */
[----:B0-----:R-:W-:Y:S02]  /*0210*/  ULEA UR8, UR8, UR4, 0x18 ;  /* 0x0000000408087291 */ /* 0x001fe4000f8ec03f */
[----:B------:R-:W-:-:S04]  /*0220*/  UIADD3 UR4, -UR5, 0x100000, URZ ;  /* 0x0010000005047890 */ /* 0x000fc8000fffe13f */
[----:B------:R-:W-:Y:S02]  /*0230*/  USHF.L.U32 UR5, UR4, 0xb, URZ ;  /* 0x0000000b04057899 */ /* 0x000fe4000800063f */
[----:B------:R-:W-:Y:S01]  /*0240*/  USHF.L.U32 UR4, UR4, 0x1, URZ ;  /* 0x0000000104047899 */ /* 0x000fe2000800063f */
[----:B------:R-:W0:Y:S11]  /*0250*/  FENCE.VIEW.ASYNC.S ;  /* 0x00000000000073c6 */ /* 0x000e360000000000 */
[----:B0-----:R0:W1:Y:S01]  /*0260*/  SYNCS.EXCH.64 URZ, [UR8], UR4 ;  /* 0x00000004083f75b2 */ /* 0x0010620008000100 */
[----:B------:R0:W2:Y:S01]  /*0270*/  SYNCS.EXCH.64 URZ, [UR8+0x10], UR6 ;  /* 0x00001006083f75b2 */ /* 0x0000a20008000100 */
[----:B------:R0:W3:Y:S01]  /*0280*/  SYNCS.EXCH.64 URZ, [UR8+0x8], UR4 ;  /* 0x00000804083f75b2 */ /* 0x0000e20008000100 */
[----:B------:R0:W4:Y:S01]  /*0290*/  SYNCS.EXCH.64 URZ, [UR8+0x18], UR6 ;  /* 0x00001806083f75b2 */ /* 0x0001220008000100 */
[----:B------:R-:W-:Y:S01]  /*02a0*/  NOP ;  /* 0x0000000000007918 */ /* 0x000fe20000000000 */
.L_x_2:
[----:B------:R-:W5:Y:S01]  /*02b0*/  SHFL.IDX PT, R0, R0, RZ, 0x1f ;  /* 0x00001fff00007589 */ /* 0x000f6200000e0000 */
[----:B0-----:R-:W0:Y:S01]  /*02c0*/  S2UR UR8, SR_CTAID.X ;  /* 0x00000000000879c3 */ /* 0x001e220000002500 */
[----:B------:R-:W-:Y:S01]  /*02d0*/  IMAD.IADD R6, R18, 0x1, -R7 ;  /* 0x0000000112067824 */ /* 0x000fe200078e0a07 */
[----:B------:R-:W-:Y:S01]  /*02e0*/  SHF.R.S32.HI R10, RZ, 0x1f, R3 ;  /* 0x0000001fff0a7819 */ /* 0x000fe20000011403 */
[----:B------:R-:W1:Y:S01]  /*02f0*/  S2R R4, SR_CTAID.Y ;  /* 0x0000000000047919 */ /* 0x000e620000002600 */
[----:B------:R-:W-:Y:S01]  /*0300*/  ELECT P0, URZ, PT ;  /* 0x00000000003f782f */ /* 0x000fe20003800000 */
[----:B------:R-:W-:Y:S01]  /*0310*/  NOP ;  /* 0x0000000000007918 */ /* 0x000fe20000000000 */
[----:B------:R-:W-:Y:S01]  /*0320*/  SHF.R.S32.HI R7, RZ, 0x1f, R6 ;  /* 0x0000001fff077819 */ /* 0x000fe20000011406 */
[----:B------:R-:W-:Y:S01]  /*0330*/  ULDC UR4, c[0x0][0x150] ;  /* 0x0000540000047ab9 */ /* 0x000fe20000000800 */
[----:B------:R-:W-:Y:S01]  /*0340*/  LEA.HI R10, R10, R3, RZ, 0x2 ;  /* 0x000000030a0a7211 */ /* 0x000fe200078f10ff */
[----:B------:R-:W2:Y:S01]  /*0350*/  LDC R9, c[0x0][0x144] ;  /* 0x00005100ff097b82 */ /* 0x000ea20000000800 */
[----:B------:R-:W-:Y:S01]  /*0360*/  LEA.HI R7, R7, R6, RZ, 0x3 ;  /* 0x0000000607077211 */ /* 0x000fe200078f18ff */
[----:B------:R-:W-:Y:S01]  /*0370*/  NOP ;  /* 0x0000000000007918 */ /* 0x000fe20000000000 */
[----:B------:R-:W-:Y:S01]  /*0380*/  LOP3.LUT R10, R10, 0x3ffffffc, RZ, 0xc0, !PT ;  /* 0x3ffffffc0a0a7812 */ /* 0x000fe200078ec0ff */
[----:B------:R-:W-:Y:S01]  /*0390*/  IMAD.MOV.U32 R22, RZ, RZ, 0x1 ;  /* 0x00000001ff167424 */ /* 0x000fe200078e00ff */
[----:B------:R-:W-:-:S02]  /*03a0*/  SHF.R.S32.HI R8, RZ, 0x3, R7 ;  /* 0x00000003ff087819 */ /* 0x000fc40000011407 */
[----:B------:R-:W-:Y:S01]  /*03b0*/  SHF.R.S32.HI R7, RZ, 0x1f, R7 ;  /* 0x0000001fff077819 */ /* 0x000fe20000011407 */
[----:B------:R-:W-:Y:S01]  /*03c0*/  IMAD.IADD R10, R3, 0x1, -R10 ;  /* 0x00000001030a7824 */ /* 0x000fe200078e0a0a */
[----:B------:R-:W3:Y:S01]  /*03d0*/  LDC R12, c[0x0][0x140] ;  /* 0x00005000ff0c7b82 */ /* 0x000ee20000000800 */
[----:B------:R-:W-:Y:S02]  /*03e0*/  ISETP.NE.AND P3, PT, R5, RZ, PT ;  /* 0x000000ff0500720c */ /* 0x000fe40003f65270 */
[----:B------:R-:W-:Y:S02]  /*03f0*/  LEA.HI R7, R7, R8, RZ, 0x2 ;  /* 0x0000000807077211 */ /* 0x000fe400078f10ff */
[----:B-----5:R-:W-:Y:S02]  /*0400*/  ISETP.NE.OR P0, PT, R0, RZ, !P0 ;  /* 0x000000ff0000720c */ /* 0x020fe40004705670 */
[----:B------:R-:W-:Y:S02]  /*0410*/  LOP3.LUT R7, R7, 0xfffffffc, RZ, 0xc0, !PT ;  /* 0xfffffffc07077812 */ /* 0x000fe400078ec0ff */
[----:B0-----:R-:W-:-:S03]  /*0420*/  I2FP.F32.U32 R0, UR8 ;  /* 0x0000000800007c45 */ /* 0x001fc60008201000 */
[----:B------:R-:W-:Y:S02]  /*0430*/  IMAD.IADD R7, R8, 0x1, -R7 ;  /* 0x0000000108077824 */ /* 0x000fe400078e0a07 */
[----:B------:R-:W-:Y:S01]  /*0440*/  FMUL R0, R0, UR4 ;  /* 0x0000000400007c20 */ /* 0x000fe20008400000 */
[----:B------:R-:W-:Y:S01]  /*0450*/  ULDC UR4, c[0x0][0x154] ;  /* 0x0000550000047ab9 */ /* 0x000fe20000000800 */
[----:B------:R-:W-:Y:S01]  /*0460*/  IMAD R7, R10, 0x4, R7 ;  /* 0x000000040a077824 */ /* 0x000fe200078e0207 */
[----:B-1----:R-:W-:Y:S01]  /*0470*/  I2FP.F32.U32 R8, R4 ;  /* 0x0000000400087245 */ /* 0x002fe20000201000 */
[----:B------:R-:W-:Y:S01]  /*0480*/  VOTEU.ALL UP0, P0 ;  /* 0x00000000003f7886 */ /* 0x000fe20000000000 */
[----:B------:R-:W-:Y:S01]  /*0490*/  VOTEU.ALL UP1, P0 ;  /* 0x00000000003f7886 */ /* 0x000fe20000020000 */
[----:B------:R-:W0:Y:S01]  /*04a0*/  F2I.U32.TRUNC.NTZ R0, R0 ;  /* 0x0000000000007305 */ /* 0x000e22000020f000 */
[C---:B------:R-:W-:Y:S02]  /*04b0*/  IMAD.SHL.U32 R152, R7.reuse, 0x4, RZ ;  /* 0x0000000407987824 */ /* 0x040fe400078e00ff */
[----:B------:R-:W-:Y:S01]  /*04c0*/  FMUL R10, R8, UR4 ;  /* 0x00000004080a7c20 */ /* 0x000fe20008400000 */
[----:B------:R-:W1:Y:S01]  /*04d0*/  @!UP0 S2UR UR7, SR_CgaCtaId ;  /* 0x00000000000789c3 */ /* 0x000e620000008800 */
[----:B------:R-:W-:Y:S01]  /*04e0*/  UMOV UR4, 0x20 ;  /* 0x0000002000047882 */ /* 0x000fe20000000000 */
[----:B------:R-:W-:Y:S01]  /*04f0*/  @!UP0 UMOV UR6, 0x400 ;  /* 0x0000040000068882 */ /* 0x000fe20000000000 */
[----:B------:R-:W-:Y:S01]  /*0500*/  LOP3.LUT R152, R7, 0xc, R152, 0x78, !PT ;  /* 0x0000000c07987812 */ /* 0x000fe200078e7898 */
[----:B------:R-:W-:-:S04]  /*0510*/  @!UP0 UIADD3 UR4, -UR4, 0x100000, URZ ;  /* 0x0010000004048890 */ /* 0x000fc8000fffe13f */
[----:B------:R-:W-:Y:S02]  /*0520*/  @!UP0 USHF.L.U32 UR5, UR4, 0xb, URZ ;  /* 0x0000000b04058899 */ /* 0x000fe4000800063f */
[----:B------:R-:W-:Y:S01]  /*0530*/  @!UP0 USHF.L.U32 UR4, UR4, 0x1, URZ ;  /* 0x0000000104048899 */ /* 0x000fe2000800063f */
[----:B------:R-:W5:Y:S01]  /*0540*/  F2I.U32.TRUNC.NTZ R10, R10 ;  /* 0x0000000a000a7305 */ /* 0x000f62000020f000 */
[----:B---3--:R-:W-:Y:S02]  /*0550*/  ISETP.EQ.U32.AND P2, PT, R12, 0x1, PT ;  /* 0x000000010c00780c */ /* 0x008fe40003f42070 */
[----:B------:R-:W-:Y:S01]  /*0560*/  SHF.R.S32.HI R3, RZ, 0x1f, R152 ;  /* 0x0000001fff037819 */ /* 0x000fe20000011498 */
[----:B------:R-:W3:Y:S01]  /*0570*/  LDC R7, c[0x0][0x148] ;  /* 0x00005200ff077b82 */ /* 0x000ee20000000800 */
[----:B0-----:R-:W-:Y:S02]  /*0580*/  IMAD.MOV R14, RZ, RZ, -R0 ;  /* 0x000000ffff0e7224 */ /* 0x001fe400078e0a00 */
[----:B------:R-:W-:-:S02]  /*0590*/  LEA.HI R8, R3, R152, RZ, 0x3 ;  /* 0x0000009803087211 */ /* 0x000fc400078f18ff */
[----:B--2---:R-:W-:Y:S02]  /*05a0*/  IMAD R3, R9, R14, UR8 ;  /* 0x0000000809037e24 */ /* 0x004fe4000f8e020e */
[----:B------:R-:W-:Y:S02]  /*05b0*/  LOP3.LUT R11, R8, 0xfffffff8, RZ, 0xc0, !PT ;  /* 0xfffffff8080b7812 */ /* 0x000fe400078ec0ff */
[----:B------:R-:W-:Y:S01]  /*05c0*/  SHF.R.S32.HI R9, RZ, 0x1f, R2 ;  /* 0x0000001fff097819 */ /* 0x000fe20000011402 */
[----:B-----5:R-:W-:Y:S02]  /*05d0*/  IMAD.MOV R24, RZ, RZ, -R10 ;  /* 0x000000ffff187224 */ /* 0x020fe400078e0a0a */
[----:B------:R-:W-:Y:S01]  /*05e0*/  IMAD.IADD R0, R152, 0x1, -R11 ;  /* 0x0000000198007824 */ /* 0x000fe200078e0a0b */
[----:B------:R-:W-:Y:S01]  /*05f0*/  LEA.HI R9, R9, R2, RZ, 0x2 ;  /* 0x0000000209097211 */ /* 0x000fe200078f10ff */
[----:B-1----:R-:W-:Y:S01]  /*0600*/  @!UP0 ULEA UR6, UR7, UR6, 0x18 ;  /* 0x0000000607068291 */ /* 0x002fe2000f8ec03f */
[----:B------:R-:W-:-:S02]  /*0610*/  VOTEU.ALL UP0, P0 ;  /* 0x00000000003f7886 */ /* 0x000fc40000000000 */
[----:B------:R-:W-:Y:S02]  /*0620*/  LOP3.LUT R9, R9, 0xfffffffc, RZ, 0xc0, !PT ;  /* 0xfffffffc09097812 */ /* 0x000fe400078ec0ff */
[----:B------:R-:W-:Y:S02]  /*0630*/  ISETP.NE.AND P4, PT, R0, R3, PT ;  /* 0x000000030000720c */ /* 0x000fe40003f85270 */
[----:B------:R-:W-:Y:S01]  /*0640*/  LOP3.LUT P0, RZ, R6, 0x7, RZ, 0xc0, !PT ;  /* 0x0000000706ff7812 */ /* 0x000fe2000780c0ff */
[----:B------:R-:W-:Y:S02]  /*0650*/  IMAD.IADD R0, R2, 0x1, -R9 ;  /* 0x0000000102007824 */ /* 0x000fe400078e0a09 */
[----:B---3--:R-:W-:Y:S01]  /*0660*/  IMAD R9, R7, R24, R4 ;  /* 0x0000001807097224 */ /* 0x008fe200078e0204 */
[----:B------:R-:W-:Y:S01]  /*0670*/  ISETP.LT.U32.AND P0, PT, R152, 0x8, !P0 ;  /* 0x000000089800780c */ /* 0x000fe20004701070 */
[----:B------:R-:W-:Y:S01]  /*0680*/  VIADD R6, R5, 0xffffffff ;  /* 0xffffffff05067836 */ /* 0x000fe20000000000 */
[C---:B------:R-:W-:Y:S01]  /*0690*/  ISETP.NE.AND P1, PT, R0.reuse, 0x3, PT ;  /* 0x000000030000780c */ /* 0x040fe20003f25270 */
[----:B------:R-:W0:Y:S02]  /*06a0*/  FENCE.VIEW.ASYNC.S ;  /* 0x00000000000073c6 */ /* 0x000e240000000000 */
[----:B0-----:R0:W1:Y:S01]  /*06b0*/  @!UP0 SYNCS.EXCH.64 URZ, [UR6+0x30], UR4 ;  /* 0x00003004063f85b2 */ /* 0x0010620008000100 */
[----:B------:R-:W-:-:S02]  /*06c0*/  ISETP.EQ.OR P1, PT, R0, RZ, !P1 ;  /* 0x000000ff0000720c */ /* 0x000fc40004f22670 */
[----:B------:R-:W-:Y:S02]  /*06d0*/  @P4 SHF.R.S32.HI R8, RZ, 0x3, R8 ;  /* 0x00000003ff084819 */ /* 0x000fe40000011408 */
[----:B------:R-:W-:Y:S02]  /*06e0*/  ISETP.EQ.AND P1, PT, R5, RZ, P1 ;  /* 0x000000ff0500720c */ /* 0x000fe40000f22270 */
[----:B------:R-:W-:Y:S02]  /*06f0*/  @P4 ISETP.NE.AND P5, PT, R8, R9, PT ;  /* 0x000000090800420c */ /* 0x000fe40003fa5270 */
[----:B------:R-:W-:Y:S02]  /*0700*/  ISETP.GE.U32.AND P6, PT, R6, 0x2, PT ;  /* 0x000000020600780c */ /* 0x000fe40003fc6070 */
[----:B------:R-:W-:Y:S02]  /*0710*/  SEL R9, RZ, 0x1, !P0 ;  /* 0x00000001ff097807 */ /* 0x000fe40004000000 */
[----:B------:R-:W-:Y:S01]  /*0720*/  @P4 SEL R22, RZ, 0x1, P5 ;  /* 0x00000001ff164807 */ /* 0x000fe20002800000 */
[----:B------:R0:W2:Y:S01]  /*0730*/  @!UP1 SYNCS.EXCH.64 URZ, [UR6+0x38], UR4 ;  /* 0x00003804063f95b2 */ /* 0x0000a20008000100 */
[----:B------:R-:W-:Y:S01]  /*0740*/  SEL R19, RZ, 0x1, !P1 ;  /* 0x00000001ff137807 */ /* 0x000fe20004800000 */
[----:B------:R-:W-:Y:S01]  /*0750*/  NOP ;  /* 0x0000000000007918 */ /* 0x000fe20000000000 */
[----:B------:R-:W-:-:S02]  /*0760*/  LOP3.LUT R22, R22, R9, RZ, 0xc0, !PT ;  /* 0x0000000916167212 */ /* 0x000fc400078ec0ff */
[----:B------:R-:W-:Y:S01]  /*0770*/  SEL R19, R19, 0x2, P6 ;  /* 0x0000000213137807 */ /* 0x000fe20003000000 */
[----:B------:R-:W-:Y:S06]  /*0780*/  @!P2 BRA `(.L_x_3) ;  /* 0x000000000008a947 */ /* 0x000fec0003800000 */
[----:B-12-4-:R-:W-:Y:S01]  /*0790*/  UCGABAR_ARV ;  /* 0x00000000000079c7 */ /* 0x016fe20008000000 */
[----:B------:R-:W-:Y:S05]  /*07a0*/  BRA `(.L_x_4) ;  /* 0x0000000000047947 */ /* 0x000fea0003800000 */
.L_x_3:
[----:B-12-4-:R-:W-:Y:S01]  /*07b0*/  NOP ;  /* 0x0000000000007918 */ /* 0x016fe20000000000 */
.L_x_4:
[----:B------:R-:W1:Y:S01]  /*07c0*/  LDC R2, c[0x0][0x65c] ;  /* 0x00019700ff027b82 */ /* 0x000e620000000800 */
[----:B------:R-:W-:Y:S02]  /*07d0*/  IMAD.U32 R8, RZ, RZ, UR8 ;  /* 0x00000008ff087e24 */ /* 0x000fe4000f8e00ff */
[----:B------:R-:W-:Y:S01]  /*07e0*/  IMAD.MOV.U32 R9, RZ, RZ, RZ ;  /* 0x000000ffff097224 */ /* 0x000fe200078e00ff */
[----:B-1----:R-:W-:-:S04]  /*07f0*/  ISETP.NE.AND P1, PT, R2, 0x1, PT ;  /* 0x000000010200780c */ /* 0x002fc80003f25270 */
[----:B------:R-:W-:-:S09]  /*0800*/  P2R R5, PR, RZ, 0x2 ;  /* 0x00000002ff057803 */ /* 0x000fd20000000000 */
[----:B------:R-:W1:Y:S01]  /*0810*/  @P1 LDC R17, c[0x0][0x10] ;  /* 0x00000400ff111b82 */ /* 0x000e620000000800 */
[----:B------:R-:W-:Y:S02]  /*0820*/  @P1 IMAD.MOV.U32 R5, RZ, RZ, RZ ;  /* 0x000000ffff051224 */ /* 0x000fe400078e00ff */
[----:B------:R-:W-:-:S05]  /*0830*/  @P1 IMAD.MOV.U32 R13, RZ, RZ, RZ ;  /* 0x000000ffff0d1224 */ /* 0x000fca00078e00ff */
[----:B------:R-:W2:Y:S01]  /*0840*/  @!P1 LDC R11, c[0x0][0xc] ;  /* 0x00000300ff0b9b82 */ /* 0x000ea20000000800 */
[----:B-1----:R-:W-:-:S04]  /*0850*/  @P1 IMAD.WIDE.U32 R16, R17, UR8, R4 ;  /* 0x0000000811101c25 */ /* 0x002fc8000f8e0004 */
[----:B------:R-:W-:Y:S02]  /*0860*/  @P1 IMAD.IADD R17, R17, 0x1, R13 ;  /* 0x0000000111111824 */ /* 0x000fe400078e020d */
[----:B--2---:R-:W-:-:S04]  /*0870*/  @!P1 IMAD.WIDE.U32 R8, R4, R11, R8 ;  /* 0x0000000b04089225 */ /* 0x004fc800078e0008 */
[----:B------:R-:W-:Y:S02]  /*0880*/  @!P1 IMAD.MOV.U32 R16, RZ, RZ, R8 ;  /* 0x000000ffff109224 */ /* 0x000fe400078e0008 */
[----:B------:R-:W-:Y:S01]  /*0890*/  @!P1 IMAD.MOV.U32 R17, RZ, RZ, R9 ;  /* 0x000000ffff119224 */ /* 0x000fe200078e0009 */
[----:B------:R-:W-:Y:S06]  /*08a0*/  @!P2 BRA `(.L_x_5) ;  /* 0x00000000000ca947 */ /* 0x000fec0003800000 */
[----:B------:R-:W-:Y:S01]  /*08b0*/  UCGABAR_WAIT ;  /* 0x0000000000007dc7 */ /* 0x000fe20008000000 */
[----:B------:R-:W-:Y:S01]  /*08c0*/  CCTL.IVALL ;  /* 0x00000000ff00798f */ /* 0x000fe20002000000 */
[----:B------:R-:W-:Y:S05]  /*08d0*/  BRA `(.L_x_6) ;  /* 0x0000000000047947 */ /* 0x000fea0003800000 */
.L_x_5:
[----:B------:R-:W-:Y:S06]  /*08e0*/  BAR.SYNC.DEFER_BLOCKING 0x0 ;  /* 0x0000000000007b1d */ /* 0x000fec0000010000 */
.L_x_6:
[----:B------:R-:W-:Y:S05]  /*08f0*/  @!P3 BRA `(.L_x_7) ;  /* 0x000000a400f4b947 */ /* 0x000fea0003800000 */
[----:B------:R-:W-:-:S13]  /*0900*/  ISETP.GT.U32.AND P0, PT, R6, 0x1, PT ;  /* 0x000000010600780c */ /* 0x000fda0003f04070 */
[----:B0-----:R-:W-:Y:S05]  /*0910*/  @P0 EXIT ;  /* 0x000000000000094d */ /* 0x001fea0003800000 */
[----:B------:R-:W-:Y:S01]  /*0920*/  ULDC.64 UR4, c[0x0][0x650] ;  /* 0x0001940000047ab9 */ /* 0x000fe20000000a00 */
[----:B------:R-:W-:Y:S01]  /*0930*/  PRMT R0, RZ, 0x7610, R0 ;  /* 0x00007610ff007816 */ /* 0x000fe20000000000 */
[----:B------:R-:W-:Y:S01]  /*0940*/  IMAD.MOV.U32 R153, RZ, RZ, -0x1 ;  /* 0xffffffffff997424 */ /* 0x000fe200078e00ff */
[----:B------:R-:W-:Y:S01]  /*0950*/  ISETP.GE.U32.AND P0, PT, R16, UR4, PT ;  /* 0x0000000410007c0c */ /* 0x000fe2000bf06070 */
[----:B------:R-:W-:Y:S02]  /*0960*/  IMAD.MOV.U32 R154, RZ, RZ, -0x1 ;  /* 0xffffffffff9a7424 */ /* 0x000fe400078e00ff */
[----:B------:R-:W-:Y:S01]  /*0970*/  IMAD.MOV.U32 R23, RZ, RZ, -0x1 ;  /* 0xffffffffff177424 */ /* 0x000fe200078e00ff */
[----:B------:R-:W-:-:S13]  /*0980*/  ISETP.GE.U32.AND.EX P0, PT, R17, UR5, PT, P0 ;  /* 0x0000000511007c0c */ /* 0x000fda000bf06100 */
[----:B------:R-:W-:Y:S05]  /*0990*/  @P0 BRA `(.L_x_8) ;  /* 0x00000004002c0947 */ /* 0x000fea0003800000 */
[----:B------:R-:W0:Y:S01]  /*09a0*/  LDC.64 R20, c[0x0][0x628] ;  /* 0x00018a00ff147b82 */ /* 0x000e220000000a00 */
[----:B------:R-:W-:Y:S02]  /*09b0*/  IMAD.MOV.U32 R8, RZ, RZ, R16 ;  /* 0x000000ffff087224 */ /* 0x000fe400078e0010 */
[----:B------:R-:W-:-:S05]  /*09c0*/  IMAD.MOV.U32 R9, RZ, RZ, R17 ;  /* 0x000000ffff097224 */ /* 0x000fca00078e0011 */
[----:B------:R-:W1:Y:S08]  /*09d0*/  LDC R0, c[0x0][0x630] ;  /* 0x00018c00ff007b82 */ /* 0x000e700000000800 */
[----:B------:R-:W2:Y:S01]  /*09e0*/  LDC.64 R26, c[0x0][0x620] ;  /* 0x00018800ff1a7b82 */ /* 0x000ea20000000a00 */
[----:B0-----:R-:W-:-:S04]  /*09f0*/  ISETP.NE.U32.AND P0, PT, R20, RZ, PT ;  /* 0x000000ff1400720c */ /* 0x001fc80003f05070 */
[----:B------:R-:W-:-:S13]  /*0a00*/  ISETP.NE.AND.EX P0, PT, R21, RZ, PT, P0 ;  /* 0x000000ff1500720c */ /* 0x000fda0003f05300 */
[----:B-12---:R-:W-:Y:S05]  /*0a10*/  @!P0 BRA `(.L_x_9) ;  /* 0x0000000000288947 */ /* 0x006fea0003800000 */
[----:B------:R-:W0:Y:S02]  /*0a20*/  LDC R13, c[0x0][0x634] ;  /* 0x00018d00ff0d7b82 */ /* 0x000e240000000800 */
[----:B0-----:R-:W-:-:S05]  /*0a30*/  IADD3 R13, P0, R16, R13, RZ ;  /* 0x0000000d100d7210 */ /* 0x001fca0007f1e0ff */
[----:B------:R-:W-:-:S04]  /*0a40*/  IMAD.X R15, RZ, RZ, R17, P0 ;  /* 0x000000ffff0f7224 */ /* 0x000fc800000e0611 */
[----:B------:R-:W-:-:S04]  /*0a50*/  IMAD.WIDE.U32 R8, R15, R20, RZ ;  /* 0x000000140f087225 */ /* 0x000fc800078e00ff */
[----:B------:R-:W-:-:S04]  /*0a60*/  IMAD.WIDE.U32 R10, P0, R13, R21, R8 ;  /* 0x000000150d0a7225 */ /* 0x000fc80007800008 */
[----:B------:R-:W-:-:S04]  /*0a70*/  IMAD.WIDE.U32 R8, R13, R20, RZ ;  /* 0x000000140d087225 */ /* 0x000fc800078e00ff */
[----:B------:R-:W-:Y:S01]  /*0a80*/  IMAD.X R13, RZ, RZ, RZ, P0 ;  /* 0x000000ffff0d7224 */ /* 0x000fe200000e06ff */
[----:B------:R-:W-:Y:S01]  /*0a90*/  IADD3 RZ, P0, R9, R10, RZ ;  /* 0x0000000a09ff7210 */ /* 0x000fe20007f1e0ff */
[----:B------:R-:W-:-:S04]  /*0aa0*/  IMAD.MOV.U32 R12, RZ, RZ, R11 ;  /* 0x000000ffff0c7224 */ /* 0x000fc800078e000b */
[----:B------:R-:W-:-:S08]  /*0ab0*/  IMAD.WIDE.U32.X R8, R15, R21, R12, P0 ;  /* 0x000000150f087225 */ /* 0x000fd000000e040c */
.L_x_9:
[----:B------:R-:W0:Y:S01]  /*0ac0*/  LDC.64 R20, c[0x0][0x640] ;  /* 0x00019000ff147b82 */ /* 0x000e220000000a00 */
[--C-:B------:R-:W-:Y:S01]  /*0ad0*/  SHF.R.U64 R28, R8, R0, R9.reuse ;  /* 0x00000000081c7219 */ /* 0x100fe20000001209 */
[----:B------:R-:W-:Y:S01]  /*0ae0*/  IMAD R30, R7, R24, R4 ;  /* 0x00000018071e7224 */ /* 0x000fe200078e0204 */
[----:B------:R-:W-:Y:S01]  /*0af0*/  SHF.R.U32.HI R0, RZ, R0, R9 ;  /* 0x00000000ff007219 */ /* 0x000fe20000011609 */
[----:B------:R-:W-:Y:S01]  /*0b00*/  IMAD.MOV.U32 R23, RZ, RZ, 0x1 ;  /* 0x00000001ff177424 */ /* 0x000fe200078e00ff */
[----:B------:R-:W-:-:S03]  /*0b10*/  IADD3 R5, P0, RZ, -R28, RZ ;  /* 0x8000001cff057210 */ /* 0x000fc60007f1e0ff */
[----:B------:R-:W1:Y:S02]  /*0b20*/  LDC R6, c[0x0][0x618] ;  /* 0x00018600ff067b82 */ /* 0x000e640000000800 */
[----:B------:R-:W-:-:S04]  /*0b30*/  IMAD.X R9, RZ, RZ, ~R0, P0 ;  /* 0x000000ffff097224 */ /* 0x000fc800000e0e00 */
[-C--:B------:R-:W-:Y:S02]  /*0b40*/  IMAD R0, R9, R26.reuse, RZ ;  /* 0x0000001a09007224 */ /* 0x080fe400078e02ff */
[----:B------:R-:W2:Y:S01]  /*0b50*/  LDC R11, c[0x0][0x608] ;  /* 0x00018200ff0b7b82 */ /* 0x000ea20000000800 */
[----:B------:R-:W-:-:S04]  /*0b60*/  IMAD.WIDE.U32 R8, R5, R26, R16 ;  /* 0x0000001a05087225 */ /* 0x000fc800078e0010 */
[----:B------:R-:W-:-:S03]  /*0b70*/  IMAD R5, R5, R27, R0 ;  /* 0x0000001b05057224 */ /* 0x000fc600078e0200 */
[----:B------:R-:W3:Y:S01]  /*0b80*/  LDC R12, c[0x0][0x658] ;  /* 0x00019600ff0c7b82 */ /* 0x000ee20000000800 */
[----:B0-----:R-:W-:Y:S01]  /*0b90*/  ISETP.NE.U32.AND P0, PT, R20, RZ, PT ;  /* 0x000000ff1400720c */ /* 0x001fe20003f05070 */
[----:B------:R-:W-:Y:S02]  /*0ba0*/  IMAD.IADD R5, R9, 0x1, R5 ;  /* 0x0000000109057824 */ /* 0x000fe400078e0205 */
[----:B------:R-:W-:Y:S01]  /*0bb0*/  IMAD.MOV.U32 R9, RZ, RZ, -0x1 ;  /* 0xffffffffff097424 */ /* 0x000fe200078e00ff */
[----:B------:R-:W-:-:S03]  /*0bc0*/  ISETP.NE.AND.EX P0, PT, R21, RZ, PT, P0 ;  /* 0x000000ff1500720c */ /* 0x000fc60003f05300 */
[----:B------:R-:W0:Y:S01]  /*0bd0*/  LDC R15, c[0x0][0x600] ;  /* 0x00018000ff0f7b82 */ /* 0x000e220000000800 */
[-CC-:B-1----:R-:W-:Y:S02]  /*0be0*/  SHF.R.U64 R13, R8, R6.reuse, R5.reuse ;  /* 0x00000006080d7219 */ /* 0x182fe40000001205 */
[----:B------:R-:W-:-:S05]  /*0bf0*/  SHF.R.U32.HI R0, RZ, R6, R5 ;  /* 0x00000006ff007219 */ /* 0x000fca0000011605 */
[----:B------:R-:W1:Y:S01]  /*0c00*/  LDC R14, c[0x0][0x648] ;  /* 0x00019200ff0e7b82 */ /* 0x000e620000000800 */
[-CC-:B--2---:R-:W-:Y:S02]  /*0c10*/  SHF.R.U64 R27, R13, R11.reuse, R0.reuse ;  /* 0x0000000b0d1b7219 */ /* 0x184fe40000001200 */
[----:B------:R-:W-:-:S05]  /*0c20*/  SHF.R.U32.HI R5, RZ, R11, R0 ;  /* 0x0000000bff057219 */ /* 0x000fca0000011600 */
[----:B------:R-:W2:Y:S01]  /*0c30*/  LDC R26, c[0x0][0x638] ;  /* 0x00018e00ff1a7b82 */ /* 0x000ea20000000800 */
[-CC-:B---3--:R-:W-:Y:S02]  /*0c40*/  SHF.R.U64 R24, R27, R12.reuse, R5.reuse ;  /* 0x0000000c1b187219 */ /* 0x188fe40000001205 */
[-C--:B------:R-:W-:Y:S02]  /*0c50*/  SHF.L.U32 R0, R9, R12.reuse, RZ ;  /* 0x0000000c09007219 */ /* 0x080fe400000006ff */
[----:B------:R-:W-:Y:S01]  /*0c60*/  SHF.R.U32.HI R5, RZ, R12, R5 ;  /* 0x0000000cff057219 */ /* 0x000fe20000011605 */
[----:B------:R-:W-:Y:S01]  /*0c70*/  IMAD.MOV.U32 R4, RZ, RZ, R24 ;  /* 0x000000ffff047224 */ /* 0x000fe200078e0018 */
[----:B------:R-:W-:Y:S01]  /*0c80*/  LOP3.LUT R10, RZ, R0, RZ, 0x33, !PT ;  /* 0x00000000ff0a7212 */ /* 0x000fe200078e33ff */
[----:B------:R-:W3:Y:S01]  /*0c90*/  LDC R25, c[0x0][0x610] ;  /* 0x00018400ff197b82 */ /* 0x000ee20000000800 */
[----:B------:R-:W-:Y:S05]  /*0ca0*/  @!P0 BRA `(.L_x_10) ;  /* 0x0000000000288947 */ /* 0x000fea0003800000 */
[----:B------:R-:W4:Y:S02]  /*0cb0*/  LDC R9, c[0x0][0x64c] ;  /* 0x00019300ff097b82 */ /* 0x000f240000000800 */
[----:B----4-:R-:W-:-:S05]  /*0cc0*/  IADD3 R9, P0, R24, R9, RZ ;  /* 0x0000000918097210 */ /* 0x010fca0007f1e0ff */
        /* <DEDUP_REMOVED lines=8> */
.L_x_10:
[----:B-1----:R-:W-:Y:S01]  /*0d50*/  SHF.R.U64 R4, R4, R14, R5 ;  /* 0x0000000e04047219 */ /* 0x002fe20000001205 */
[----:B0-----:R-:W-:Y:S01]  /*0d60*/  VIADD R6, R15, 0xffffffff ;  /* 0xffffffff0f067836 */ /* 0x001fe20000000000 */
[----:B------:R-:W-:Y:S01]  /*0d70*/  SHF.L.U32 R0, R23, R12, RZ ;  /* 0x0000000c17007219 */ /* 0x000fe200000006ff */
[----:B------:R-:W-:Y:S01]  /*0d80*/  IMAD.MOV.U32 R23, RZ, RZ, R28 ;  /* 0x000000ffff177224 */ /* 0x000fe200078e001c */
[----:B------:R-:W-:Y:S01]  /*0d90*/  LOP3.LUT R5, R27, R10, RZ, 0xc0, !PT ;  /* 0x0000000a1b057212 */ /* 0x000fe200078ec0ff */
[----:B------:R-:W-:Y:S01]  /*0da0*/  IMAD.MOV R7, RZ, RZ, -R4 ;  /* 0x000000ffff077224 */ /* 0x000fe200078e0a04 */
[----:B------:R-:W-:Y:S02]  /*0db0*/  SEL R3, R3, R30, !P1 ;  /* 0x0000001e03037207 */ /* 0x000fe40004800000 */
[----:B------:R-:W-:Y:S01]  /*0dc0*/  LOP3.LUT R6, R13, R6, RZ, 0xc0, !PT ;  /* 0x000000060d067212 */ /* 0x000fe200078ec0ff */
[----:B------:R-:W-:Y:S02]  /*0dd0*/  IMAD R4, R0, R4, R5 ;  /* 0x0000000400047224 */ /* 0x000fe400078e0205 */
[----:B--2---:R-:W-:-:S02]  /*0de0*/  IMAD R0, R7, R26, R24 ;  /* 0x0000001a07007224 */ /* 0x004fc400078e0218 */
[----:B---3--:R-:W-:Y:S02]  /*0df0*/  IMAD R3, R4, R25, R3 ;  /* 0x0000001904037224 */ /* 0x008fe400078e0203 */
[----:B------:R-:W-:Y:S02]  /*0e00*/  IMAD.MOV.U32 R5, RZ, RZ, 0x1 ;  /* 0x00000001ff057424 */ /* 0x000fe400078e00ff */
[----:B------:R-:W-:-:S03]  /*0e10*/  IMAD R4, R0, R15, R6 ;  /* 0x0000000f00047224 */ /* 0x000fc600078e0206 */
[----:B------:R-:W-:Y:S02]  /*0e20*/  PRMT R0, R5, 0x7610, R0 ;  /* 0x0000761005007816 */ /* 0x000fe40000000000 */
[----:B------:R-:W-:Y:S02]  /*0e30*/  SEL R154, R4, R3, !P1 ;  /* 0x00000003049a7207 */ /* 0x000fe40004800000 */
[----:B------:R-:W-:-:S07]  /*0e40*/  SEL R153, R3, R4, !P1 ;  /* 0x0000000403997207 */ /* 0x000fce0004800000 */
.L_x_8:
[----:B------:R-:W-:-:S08]  /*0e50*/  NOP ;  /* 0x0000000000007918 */ /* 0x000fd00000000000 */
[----:B------:R-:W0:Y:S02]  /*0e60*/  USETMAXREG.TRY_ALLOC.CTAPOOL UP0, 0xe8 ;  /* 0x000000e8000079c8 */ /* 0x000e240008000600 */
[----:B0-----:R-:W-:-:S13]  /*0e70*/  PLOP3.LUT P0, PT, PT, PT, UP0, 0x80, 0x0 ;  /* 0x000000000000781c */ /* 0x001fda0003f0f008 */
[----:B------:R-:W-:Y:S05]  /*0e80*/  @!P0 BRA `(.L_x_8) ;  /* 0xfffffffc00f08947 */ /* 0x000fea000383ffff */
[----:B------:R-:W-:Y:S01]  /*0e90*/  ULDC.64 UR4, c[0x0][0x598] ;  /* 0x0001660000047ab9 */ /* 0x000fe20000000a00 */
[----:B------:R-:W-:Y:S01]  /*0ea0*/  ULDC.64 UR36, c[0x0][0x208] ;  /* 0x0000820000247ab9 */ /* 0x000fe20000000a00 */
[----:B------:R-:W-:-:S04]  /*0eb0*/  ISETP.NE.U32.AND P0, PT, RZ, UR4, PT ;  /* 0x00000004ff007c0c */ /* 0x000fc8000bf05070 */
[----:B------:R-:W-:-:S13]  /*0ec0*/  ISETP.NE.AND.EX P0, PT, RZ, UR5, PT, P0 ;  /* 0x00000005ff007c0c */ /* 0x000fda000bf05300 */
[----:B------:R-:W-:Y:S05]  /*0ed0*/  @!P0 BRA `(.L_x_11) ;  /* 0x00000000001c8947 */ /* 0x000fea0003800000 */
[----:B------:R-:W0:Y:S02]  /*0ee0*/  LDC.64 R4, c[0x0][0x598] ;  /* 0x00016600ff047b82 */ /* 0x000e240000000a00 */
[----:B0-----:R-:W2:Y:S02]  /*0ef0*/  LDG.E.64 R4, desc[UR36][R4.64] ;  /* 0x0000002404047981 */ /* 0x001ea4000c1e1b00 */
[----:B--2---:R-:W-:-:S04]  /*0f00*/  ISETP.NE.U32.AND P0, PT, R4, RZ, PT ;  /* 0x000000ff0400720c */ /* 0x004fc80003f05070 */
[----:B------:R-:W-:-:S13]  /*0f10*/  ISETP.NE.AND.EX P0, PT, R5, RZ, PT, P0 ;  /* 0x000000ff0500720c */ /* 0x000fda0003f05300 */
[----:B------:R-:W-:Y:S05]  /*0f20*/  @!P0 BRA `(.L_x_11) ;  /* 0x0000000000088947 */ /* 0x000fea0003800000 */
[----:B------:R0:W5:Y:S01]  /*0f30*/  LD.E R155, desc[UR36][R4.64] ;  /* 0x00000024049b7980 */ /* 0x000162000c101900 */
[----:B------:R-:W-:Y:S05]  /*0f40*/  BRA `(.L_x_12) ;  /* 0x0000000000247947 */ /* 0x000fea0003800000 */
.L_x_11:
[----:B------:R-:W-:Y:S02]  /*0f50*/  ULDC.64 UR4, c[0x0][0x588] ;  /* 0x0001620000047ab9 */ /* 0x000fe40000000a00 */
[----:B------:R-:W-:-:S04]  /*0f60*/  ISETP.NE.U32.AND P0, PT, RZ, UR4, PT ;  /* 0x00000004ff007c0c */ /* 0x000fc8000bf05070 */
[----:B------:R-:W-:-:S13]  /*0f70*/  ISETP.NE.AND.EX P0, PT, RZ, UR5, PT, P0 ;  /* 0x00000005ff007c0c */ /* 0x000fda000bf05300 */
[----:B------:R-:W-:Y:S05]  /*0f80*/  @!P0 BRA `(.L_x_13) ;  /* 0x00000000000c8947 */ /* 0x000fea0003800000 */
[----:B------:R-:W0:Y:S02]  /*0f90*/  LDC.64 R4, c[0x0][0x588] ;  /* 0x00016200ff047b82 */ /* 0x000e240000000a00 */
[----:B0-----:R1:W5:Y:S01]  /*0fa0*/  LDG.E R155, desc[UR36][R4.64] ;  /* 0x00000024049b7981 */ /* 0x001362000c1e1900 */
[----:B------:R-:W-:Y:S05]  /*0fb0*/  BRA `(.L_x_12) ;  /* 0x0000000000087947 */ /* 0x000fea0003800000 */
.L_x_13:
[----:B------:R-:W-:Y:S02]  /*0fc0*/  ULDC UR4, c[0x0][0x580] ;  /* 0x0001600000047ab9 */ /* 0x000fe40000000800 */
[----:B------:R-:W-:-:S07]  /*0fd0*/  IMAD.U32 R155, RZ, RZ, UR4 ;  /* 0x00000004ff9b7e24 */ /* 0x000fce000f8e00ff */
.L_x_12:
[----:B------:R-:W-:Y:S02]  /*0fe0*/  ULDC.64 UR4, c[0x0][0x5a0] ;  /* 0x0001680000047ab9 */ /* 0x000fe40000000a00 */
[----:B------:R-:W-:-:S04]  /*0ff0*/  ISETP.NE.U32.AND P0, PT, RZ, UR4, PT ;  /* 0x00000004ff007c0c */ /* 0x000fc8000bf05070 */
[----:B------:R-:W-:-:S13]  /*1000*/  ISETP.NE.AND.EX P0, PT, RZ, UR5, PT, P0 ;  /* 0x00000005ff007c0c */ /* 0x000fda000bf05300 */
[----:B------:R-:W-:Y:S05]  /*1010*/  @!P0 BRA `(.L_x_14) ;  /* 0x00000000001c8947 */ /* 0x000fea0003800000 */
[----:B01----:R-:W0:Y:S02]  /*1020*/  LDC.64 R4, c[0x0][0x5a0] ;  /* 0x00016800ff047b82 */ /* 0x003e240000000a00 */
[----:B0-----:R-:W2:Y:S02]  /*1030*/  LDG.E.64 R4, desc[UR36][R4.64] ;  /* 0x0000002404047981 */ /* 0x001ea4000c1e1b00 */
[----:B--2---:R-:W-:-:S04]  /*1040*/  ISETP.NE.U32.AND P0, PT, R4, RZ, PT ;  /* 0x000000ff0400720c */ /* 0x004fc80003f05070 */
[----:B------:R-:W-:-:S13]  /*1050*/  ISETP.NE.AND.EX P0, PT, R5, RZ, PT, P0 ;  /* 0x000000ff0500720c */ /* 0x000fda0003f05300 */
[----:B------:R-:W-:Y:S05]  /*1060*/  @!P0 BRA `(.L_x_14) ;  /* 0x0000000000088947 */ /* 0x000fea0003800000 */
[----:B------:R0:W5:Y:S01]  /*1070*/  LD.E R156, desc[UR36][R4.64] ;  /* 0x00000024049c7980 */ /* 0x000162000c101900 */
[----:B------:R-:W-:Y:S05]  /*1080*/  BRA `(.L_x_15) ;  /* 0x0000000000247947 */ /* 0x000fea0003800000 */
.L_x_14:
[----:B------:R-:W-:Y:S02]  /*1090*/  ULDC.64 UR4, c[0x0][0x590] ;  /* 0x0001640000047ab9 */ /* 0x000fe40000000a00 */
[----:B------:R-:W-:-:S04]  /*10a0*/  ISETP.NE.U32.AND P0, PT, RZ, UR4, PT ;  /* 0x00000004ff007c0c */ /* 0x000fc8000bf05070 */
[----:B------:R-:W-:-:S13]  /*10b0*/  ISETP.NE.AND.EX P0, PT, RZ, UR5, PT, P0 ;  /* 0x00000005ff007c0c */ /* 0x000fda000bf05300 */
[----:B------:R-:W-:Y:S05]  /*10c0*/  @!P0 BRA `(.L_x_16) ;  /* 0x00000000000c8947 */ /* 0x000fea0003800000 */
[----:B------:R-:W2:Y:S02]  /*10d0*/  LDC.64 R156, c[0x0][0x590] ;  /* 0x00016400ff9c7b82 */ /* 0x000ea40000000a00 */
[----:B--2---:R2:W5:Y:S01]  /*10e0*/  LDG.E R156, desc[UR36][R156.64] ;  /* 0x000000249c9c7981 */ /* 0x004562000c1e1900 */
[----:B------:R-:W-:Y:S05]  /*10f0*/  BRA `(.L_x_15) ;  /* 0x0000000000087947 */ /* 0x000fea0003800000 */
.L_x_16:
[----:B------:R-:W-:Y:S02]  /*1100*/  ULDC UR4, c[0x0][0x584] ;  /* 0x0001610000047ab9 */ /* 0x000fe40000000800 */
[----:B------:R-:W-:-:S07]  /*1110*/  IMAD.U32 R156, RZ, RZ, UR4 ;  /* 0x00000004ff9c7e24 */ /* 0x000fce000f8e00ff */
.L_x_15:
[----:B------:R-:W-:-:S13]  /*1120*/  LOP3.LUT P0, RZ, R0, 0xff, RZ, 0xc0, !PT ;  /* 0x000000ff00ff7812 */ /* 0x000fda000780c0ff */
[----:B------:R-:W-:Y:S05]  /*1130*/  @!P0 EXIT ;  /* 0x000000000000894d */ /* 0x000fea0003800000 */
[----:B------:R-:W-:Y:S01]  /*1140*/  ULDC UR4, c[0x0][0x28c] ;  /* 0x0000a30000047ab9 */ /* 0x000fe20000000800 */
[----:B------:R-:W-:Y:S01]  /*1150*/  LOP3.LUT R168, R19, 0x1, RZ, 0xfc, !PT ;  /* 0x0000000113a87812 */ /* 0x000fe200078efcff */
[----:B------:R-:W-:Y:S01]  /*1160*/  UIADD3 UR4, UR4, 0x3f, URZ ;  /* 0x0000003f04047890 */ /* 0x000fe2000fffe03f */
[----:B------:R-:W-:Y:S01]  /*1170*/  UMOV UR38, URZ ;  /* 0x0000003f00267c82 */ /* 0x000fe20008000000 */
[----:B------:R-:W-:Y:S02]  /*1180*/  UMOV UR39, URZ ;  /* 0x0000003f00277c82 */ /* 0x000fe40008000000 */
[----:B------:R-:W-:-:S04]  /*1190*/  USHF.R.S32.HI UR5, URZ, 0x1f, UR4 ;  /* 0x0000001f3f057899 */ /* 0x000fc80008011404 */
[----:B------:R-:W-:-:S04]  /*11a0*/  ULEA.HI UR5, UR5, UR4, URZ, 0x6 ;  /* 0x0000000405057291 */ /* 0x000fc8000f8f303f */
[----:B------:R-:W-:-:S12]  /*11b0*/  USHF.R.S32.HI UR40, URZ, 0x6, UR5 ;  /* 0x000000063f287899 */ /* 0x000fd80008011405 */
.L_x_288:
[----:B------:R-:W-:Y:S01]  /*11c0*/  LOP3.LUT R0, R18, 0x80, RZ, 0xc0, !PT ;  /* 0x0000008012007812 */ /* 0x000fe200078ec0ff */
[----:B---3--:R-:W3:Y:S01]  /*11d0*/  S2UR UR7, SR_CgaCtaId ;  /* 0x00000000000779c3 */ /* 0x008ee20000008800 */
[----:B------:R-:W-:Y:S02]  /*11e0*/  UMOV UR6, 0x400 ;  /* 0x0000040000067882 */ /* 0x000fe40000000000 */
[----:B------:R-:W-:-:S06]  /*11f0*/  SHF.R.U32.HI R0, RZ, 0x7, R0 ;  /* 0x00000007ff007819 */ /* 0x000fcc0000011600 */
[----:B----4-:R-:W4:Y:S01]  /*1200*/  SHFL.IDX PT, R0, R0, RZ, 0x1f ;  /* 0x00001fff00007589 */ /* 0x010f2200000e0000 */
[----:B---3--:R-:W-:Y:S01]  /*1210*/  ULEA UR6, UR7, UR6, 0x18 ;  /* 0x0000000607067291 */ /* 0x008fe2000f8ec03f */
[----:B----4-:R-:W-:-:S13]  /*1220*/  R2UR UR4, R0 ;  /* 0x00000000000472ca */ /* 0x010fda00000e0000 */
[----:B------:R-:W-:-:S04]  /*1230*/  ULEA.HI UR5, UR4, UR4, URZ, 0x1 ;  /* 0x0000000404057291 */ /* 0x000fc8000f8f083f */
[----:B------:R-:W-:-:S04]  /*1240*/  ULOP3.LUT UR5, UR5, 0x7fffe, URZ, 0xc0, !UPT ;  /* 0x0007fffe05057892 */ /* 0x000fc8000f8ec03f */
[----:B------:R-:W-:-:S03]  /*1250*/  UIADD3 UR5, UR4, -UR5, URZ ;  /* 0x8000000504057290 */ /* 0x000fc6000fffe03f */
[----:B------:R-:W-:Y:S01]  /*1260*/  ULDC UR4, c[0x0][0x28c] ;  /* 0x0000a30000047ab9 */ /* 0x000fe20000000800 */
[----:B------:R-:W-:Y:S01]  /*1270*/  ULEA UR5, UR5, UR6, 0xd ;  /* 0x0000000605057291 */ /* 0x000fe2000f8e683f */
[----:B------:R-:W-:-:S03]  /*1280*/  ISETP.LT.AND P0, PT, RZ, UR4, PT ;  /* 0x00000004ff007c0c */ /* 0x000fc6000bf01270 */
[----:B------:R-:W-:-:S04]  /*1290*/  UIADD3 UR5, UR5, 0x100, URZ ;  /* 0x0000010005057890 */ /* 0x000fc8000fffe03f */
[----:B------:R-:W-:-:S04]  /*12a0*/  USHF.R.U32.HI UR5, URZ, 0x4, UR5 ;  /* 0x000000043f057899 */ /* 0x000fc80008011605 */
[----:B------:R-:W-:Y:S02]  /*12b0*/  ULOP3.LUT UR41, UR5, 0x3fff, URZ, 0xc0, !UPT ;  /* 0x00003fff05297892 */ /* 0x000fe4000f8ec03f */
[----:B-12---:R-:W-:Y:S10]  /*12c0*/  @P0 BRA `(.L_x_17) ;  /* 0x0000000000400947 */ /* 0x006ff40003800000 */
[----:B------:R-:W-:Y:S01]  /*12d0*/  MOV R0, 0x0 ;  /* 0x0000000000007802 */ /* 0x000fe20000000f00 */
[----:B------:R-:W-:Y:S01]  /*12e0*/  ULDC.64 UR4, c[0x4][0x68] ;  /* 0x01001a0000047ab9 */ /* 0x000fe20000000a00 */
[----:B------:R-:W-:Y:S01]  /*12f0*/  ULDC.64 UR6, c[0x4][0x8] ;  /* 0x0100020000067ab9 */ /* 0x000fe20000000a00 */
[----:B01----:R-:W-:Y:S01]  /*1300*/  IMAD.U32 R4, RZ, RZ, UR4 ;  /* 0x00000004ff047e24 */ /* 0x003fe2000f8e00ff */
[----:B------:R0:W1:Y:S01]  /*1310*/  LDC.64 R14, c[0x4][R0] ;  /* 0x01000000000e7b82 */ /* 0x0000620000000a00 */
[----:B------:R-:W-:Y:S01]  /*1320*/  IMAD.U32 R5, RZ, RZ, UR5 ;  /* 0x00000005ff057e24 */ /* 0x000fe2000f8e00ff */
[----:B------:R-:W-:Y:S01]  /*1330*/  ULDC.64 UR4, c[0x4][0x70] ;  /* 0x01001c0000047ab9 */ /* 0x000fe20000000a00 */
[----:B------:R-:W-:Y:S02]  /*1340*/  IMAD.U32 R10, RZ, RZ, UR6 ;  /* 0x00000006ff0a7e24 */ /* 0x000fe4000f8e00ff */
[----:B------:R-:W-:Y:S02]  /*1350*/  IMAD.U32 R6, RZ, RZ, UR4 ;  /* 0x00000004ff067e24 */ /* 0x000fe4000f8e00ff */
[----:B------:R-:W-:-:S02]  /*1360*/  IMAD.U32 R7, RZ, RZ, UR5 ;  /* 0x00000005ff077e24 */ /* 0x000fc4000f8e00ff */
[----:B------:R-:W-:Y:S02]  /*1370*/  IMAD.U32 R11, RZ, RZ, UR7 ;  /* 0x00000007ff0b7e24 */ /* 0x000fe4000f8e00ff */
[----:B------:R-:W-:Y:S02]  /*1380*/  IMAD.MOV.U32 R8, RZ, RZ, 0x1e1 ;  /* 0x000001e1ff087424 */ /* 0x000fe400078e00ff */
[----:B------:R-:W-:Y:S02]  /*1390*/  IMAD.MOV.U32 R12, RZ, RZ, 0x1 ;  /* 0x00000001ff0c7424 */ /* 0x000fe400078e00ff */
[----:B0-----:R-:W-:-:S07]  /*13a0*/  IMAD.MOV.U32 R13, RZ, RZ, RZ ;  /* 0x000000ffff0d7224 */ /* 0x001fce00078e00ff */
[----:B------:R-:W-:-:S07]  /*13b0*/  LEPC R20, `(.L_x_17) ;  /* 0x000000001014794e */ /* 0x000fce0000000000 */
[----:B-12--5:R-:W-:Y:S05]  /*13c0*/  CALL.ABS.NOINC R14 ;  /* 0x000000000e007343 */ /* 0x026fea0003c00000 */
.L_x_17:
[----:B------:R-:W-:-:S13]  /*13d0*/  ISETP.NE.AND P0, PT, R168, 0x3, PT ;  /* 0x00000003a800780c */ /* 0x000fda0003f05270 */
[----:B------:R-:W-:Y:S05]  /*13e0*/  @!P0 BRA `(.L_x_18) ;  /* 0x0000000000048947 */ /* 0x000fea0003800000 */
[----:B------:R-:W-:Y:S01]  /*13f0*/  BPT.TRAP 0x1 ;  /* 0x000000040000795c */ /* 0x000fe20000300000 */
.L_x_18:
[----:B------:R-:W3:Y:S01]  /*1400*/  S2UR UR5, SR_CgaCtaId ;  /* 0x00000000000579c3 */ /* 0x000ee20000008800 */
[----:B------:R-:W-:Y:S01]  /*1410*/  UMOV UR4, 0x400 ;  /* 0x0000040000047882 */ /* 0x000fe20000000000 */
[----:B------:R-:W-:Y:S02]  /*1420*/  IMAD.U32 R0, RZ, RZ, UR38 ;  /* 0x00000026ff007e24 */ /* 0x000fe4000f8e00ff */
[----:B------:R-:W-:-:S03]  /*1430*/  IMAD.U32 R3, RZ, RZ, UR39 ;  /* 0x00000027ff037e24 */ /* 0x000fc6000f8e00ff */
[----:B------:R-:W-:Y:S01]  /*1440*/  SHF.L.U32 R0, R0, 0x1f, RZ ;  /* 0x0000001f00007819 */ /* 0x000fe200000006ff */
[----:B---3--:R-:W-:-:S06]  /*1450*/  ULEA UR4, UR5, UR4, 0x18 ;  /* 0x0000000405047291 */ /* 0x008fcc000f8ec03f */
[----:B------:R-:W-:-:S04]  /*1460*/  IMAD.U32 R6, RZ, RZ, UR4 ;  /* 0x00000004ff067e24 */ /* 0x000fc8000f8e00ff */
[----:B------:R-:W-:-:S04]  /*1470*/  IMAD R3, R3, 0x8, R6 ;  /* 0x0000000803037824 */ /* 0x000fc800078e0206 */
[----:B------:R3:W4:Y:S01]  /*1480*/  SYNCS.PHASECHK.TRANS64.TRYWAIT P1, [R3+URZ], R0 ;  /* 0x00000000030075a7 */ /* 0x000722000802017f */
[----:B------:R-:W-:Y:S05]  /*1490*/  @!P0 BRA `(.L_x_19) ;  /* 0x0000000000048947 */ /* 0x000fea0003800000 */
[----:B------:R-:W-:Y:S01]  /*14a0*/  BPT.TRAP 0x1 ;  /* 0x000000040000795c */ /* 0x000fe20000300000 */
.L_x_19:
[----:B----4-:R-:W-:Y:S05]  /*14b0*/  @P1 BRA `(.L_x_20) ;  /* 0x0000000000081947 */ /* 0x010fea0003800000 */
[----:B------:R-:W4:Y:S02]  /*14c0*/  SYNCS.PHASECHK.TRANS64.TRYWAIT P1, [R3+URZ], R0 ;  /* 0x00000000030075a7 */ /* 0x000f24000802017f */
[----:B----4-:R-:W-:Y:S05]  /*14d0*/  @!P1 BRA `(.L_x_21) ;  /* 0x000000b000549947 */ /* 0x010fea0003800000 */
.L_x_20:
[----:B------:R-:W-:-:S04]  /*14e0*/  UISETP.LT.AND UP0, UPT, UR40, 0x1, UPT ;  /* 0x000000012800788c */ /* 0x000fc8000bf01270 */
[----:B------:R-:W-:-:S06]  /*14f0*/  USEL UR4, UR40, 0x1, UP0 ;  /* 0x0000000128047887 */ /* 0x000fcc0008000000 */
[----:B---34-:R-:W-:Y:S01]  /*1500*/  IMAD.U32 R0, RZ, RZ, UR4 ;  /* 0x00000004ff007e24 */ /* 0x018fe2000f8e00ff */
[----:B------:R-:W-:Y:S05]  /*1510*/  WARPSYNC.ALL ;  /* 0x0000000000007948 */ /* 0x000fea0003800000 */
[----:B------:R-:W-:-:S04]  /*1520*/  IADD3 R0, -R0, UR40, RZ ;  /* 0x0000002800007c10 */ /* 0x000fc8000fffe1ff */
[----:B------:R-:W-:Y:S02]  /*1530*/  ISETP.GE.AND P1, PT, R0, 0x1, PT ;  /* 0x000000010000780c */ /* 0x000fe40003f26270 */
[----:B------:R-:W-:Y:S01]  /*1540*/  R2UR UR4, R6 ;  /* 0x00000000060472ca */ /* 0x000fe200000e0000 */
[----:B------:R-:W-:Y:S01]  /*1550*/  WARPGROUP.ARRIVE ;  /* 0x00000000000079c5 */ /* 0x000fe20000000000 */
[----:B------:R-:W-:Y:S01]  /*1560*/  UMOV UR9, 0x40000040 ;  /* 0x4000004000097882 */ /* 0x000fe20000000000 */
[----:B------:R-:W-:Y:S01]  /*1570*/  UMOV UR11, 0x40000040 ;  /* 0x40000040000b7882 */ /* 0x000fe20000000000 */
[----:B------:R-:W-:Y:S01]  /*1580*/  UMOV UR13, 0x40000040 ;  /* 0x40000040000d7882 */ /* 0x000fe20000000000 */
[----:B------:R-:W-:-:S08]  /*1590*/  UMOV UR15, UR11 ;  /* 0x0000000b000f7c82 */ /* 0x000fd00008000000 */
[----:B------:R-:W-:-:S04]  /*15a0*/  UIADD3 UR4, UR4, 0x20100, URZ ;  /* 0x0002010004047890 */ /* 0x000fc8000fffe03f */
[----:B------:R-:W-:-:S04]  /*15b0*/  USHF.R.U32.HI UR4, URZ, 0x4, UR4 ;  /* 0x000000043f047899 */ /* 0x000fc80008011604 */
[----:B------:R-:W-:Y:S02]  /*15c0*/  ULOP3.LUT UR5, UR4, 0x3fff, URZ, 0xc0, !UPT ;  /* 0x00003fff04057892 */ /* 0x000fe4000f8ec03f */
[----:B------:R-:W-:Y:S02]  /*15d0*/  ULOP3.LUT UR4, UR41, 0x10000, URZ, 0xfc, !UPT ;  /* 0x0001000029047892 */ /* 0x000fe4000f8efc3f */
[----:B------:R-:W-:Y:S02]  /*15e0*/  ULOP3.LUT UR5, UR5, 0x10000, URZ, 0xfc, !UPT ;  /* 0x0001000005057892 */ /* 0x000fe4000f8efc3f */
[----:B------:R-:W-:Y:S02]  /*15f0*/  ULEA UR8, UR39, UR4, 0xc ;  /* 0x0000000427087291 */ /* 0x000fe4000f8e603f */
[----:B------:R-:W-:Y:S02]  /*1600*/  ULEA UR6, UR39, UR5, 0xb ;  /* 0x0000000527067291 */ /* 0x000fe4000f8e583f */
[----:B------:R-:W-:-:S05]  /*1610*/  UIADD3 UR12, UR8, 0x400, URZ ;  /* 0x00000400080c7890 */ /* 0x000fca000fffe03f */
[----:B------:R-:W-:Y:S02]  /*1620*/  UMOV UR10, UR6 ;  /* 0x00000006000a7c82 */ /* 0x000fe40008000000 */
[----:B------:R-:W-:Y:S01]  /*1630*/  HGMMA.64x128x8.F32.TF32 R88, gdesc[UR8], RZ, !UPT, gsb0 ;  /* 0x05e00000085879f0 */ /* 0x000fe2000c0028ff */
[----:B------:R-:W-:Y:S02]  /*1640*/  UMOV UR14, UR10 ;  /* 0x0000000a000e7c82 */ /* 0x000fe40008000000 */
[----:B------:R-:W-:Y:S02]  /*1650*/  WARPGROUP.DEPBAR.LE gsb0, 0x0 ;  /* 0x00008000000079c5 */ /* 0x000fe40000010000 */
[----:B------:R-:W-:-:S07]  /*1660*/  WARPGROUP.ARRIVE ;  /* 0x00000000000079c5 */ /* 0x000fce0000000000 */
[----:B------:R-:W-:Y:S01]  /*1670*/  HGMMA.64x128x8.F32.TF32 R24, gdesc[UR12], RZ, !UPT, gsb0 ;  /* 0x05e000000c1879f0 */ /* 0x000fe2000c0028ff */
[----:B------:R-:W-:Y:S02]  /*1680*/  UIADD3 UR12, UR8, 0x2, URZ ;  /* 0x00000002080c7890 */ /* 0x000fe4000fffe03f */
[----:B------:R-:W-:Y:S01]  /*1690*/  UIADD3 UR14, UR6, 0x2, URZ ;  /* 0x00000002060e7890 */ /* 0x000fe2000fffe03f */
[----:B------:R-:W-:Y:S01]  /*16a0*/  UMOV UR13, 0x40000040 ;  /* 0x40000040000d7882 */ /* 0x000fe20000000000 */
[----:B------:R-:W-:Y:S01]  /*16b0*/  UMOV UR15, 0x40000040 ;  /* 0x40000040000f7882 */ /* 0x000fe20000000000 */
[----:B------:R-:W-:Y:S02]  /*16c0*/  WARPGROUP.DEPBAR.LE gsb0, 0x0 ;  /* 0x00008000000079c5 */ /* 0x000fe40000010000 */
[----:B------:R-:W-:-:S06]  /*16d0*/  WARPGROUP.ARRIVE ;  /* 0x00000000000079c5 */ /* 0x000fcc0000000000 */
[----:B------:R-:W-:Y:S01]  /*16e0*/  HGMMA.64x128x8.F32.TF32 R88, gdesc[UR12], R88, gsb0 ;  /* 0x05e000000c5879f0 */ /* 0x000fe20008002858 */
[----:B------:R-:W-:Y:S01]  /*16f0*/  UIADD3 UR12, UR8, 0x402, URZ ;  /* 0x00000402080c7890 */ /* 0x000fe2000fffe03f */
[----:B------:R-:W-:Y:S01]  /*1700*/  UMOV UR13, 0x40000040 ;  /* 0x40000040000d7882 */ /* 0x000fe20000000000 */
[----:B------:R-:W-:Y:S02]  /*1710*/  WARPGROUP.DEPBAR.LE gsb0, 0x0 ;  /* 0x00008000000079c5 */ /* 0x000fe40000010000 */
[----:B------:R-:W-:-:S07]  /*1720*/  WARPGROUP.ARRIVE ;  /* 0x00000000000079c5 */ /* 0x000fce0000000000 */
[----:B------:R-:W-:Y:S01]  /*1730*/  HGMMA.64x128x8.F32.TF32 R24, gdesc[UR12], R24, gsb0 ;  /* 0x05e000000c1879f0 */ /* 0x000fe20008002818 */
        /* <DEDUP_REMOVED lines=71> */
[----:B------:R-:W-:Y:S03]  /*1bb0*/  HGMMA.64x128x8.F32.TF32 R24, gdesc[UR12], R24, gsb0 ;  /* 0x05e000000c1879f0 */ /* 0x000fe60008002818 */
[----:B------:R-:W-:Y:S02]  /*1bc0*/  WARPGROUP.DEPBAR.LE gsb0, 0x0 ;  /* 0x00008000000079c5 */ /* 0x000fe40000010000 */
[----:B------:R-:W-:Y:S05]  /*1bd0*/  @!P1 BRA `(.L_x_22) ;  /* 0x0000000800349947 */ /* 0x000fea0003800000 */
[----:B------:R-:W-:Y:S02]  /*1be0*/  UIADD3 UR6, UR39, 0x1, URZ ;  /* 0x0000000127067890 */ /* 0x000fe4000fffe03f */
[----:B------:R-:W-:Y:S02]  /*1bf0*/  IMAD.U32 R3, RZ, RZ, UR39 ;  /* 0x00000027ff037e24 */ /* 0x000fe4000f8e00ff */
[----:B------:R-:W-:-:S04]  /*1c00*/  UISETP.NE.AND UP0, UPT, UR6, 0x2, UPT ;  /* 0x000000020600788c */ /* 0x000fc8000bf05270 */
[----:B------:R-:W-:Y:S02]  /*1c10*/  USEL UR7, URZ, 0x1, UP0 ;  /* 0x000000013f077887 */ /* 0x000fe40008000000 */
[----:B------:R-:W-:Y:S02]  /*1c20*/  USEL UR6, UR6, URZ, UP0 ;  /* 0x0000003f06067287 */ /* 0x000fe40008000000 */
[----:B------:R-:W-:-:S06]  /*1c30*/  ULOP3.LUT UR7, UR38, UR7, URZ, 0x3c, !UPT ;  /* 0x0000000726077292 */ /* 0x000fcc000f8e3c3f */
[----:B------:R-:W-:-:S07]  /*1c40*/  IMAD.U32 R7, RZ, RZ, UR7 ;  /* 0x00000007ff077e24 */ /* 0x000fce000f8e00ff */
.L_x_29:
[----:B------:R-:W-:Y:S05]  /*1c50*/  @!P0 BRA `(.L_x_23) ;  /* 0x0000000000048947 */ /* 0x000fea0003800000 */
[----:B------:R-:W-:Y:S01]  /*1c60*/  BPT.TRAP 0x1 ;  /* 0x000000040000795c */ /* 0x000fe20000300000 */
.L_x_23:
[----:B------:R-:W3:Y:S01]  /*1c70*/  S2UR UR8, SR_CgaCtaId ;  /* 0x00000000000879c3 */ /* 0x000ee20000008800 */
[----:B------:R-:W-:Y:S01]  /*1c80*/  UMOV UR7, 0x400 ;  /* 0x0000040000077882 */ /* 0x000fe20000000000 */
[----:B01----:R-:W-:Y:S01]  /*1c90*/  IMAD.U32 R5, RZ, RZ, UR6 ;  /* 0x00000006ff057e24 */ /* 0x003fe2000f8e00ff */
[----:B------:R-:W-:Y:S01]  /*1ca0*/  SHF.L.U32 R4, R7, 0x1f, RZ ;  /* 0x0000001f07047819 */ /* 0x000fe200000006ff */
[----:B---3--:R-:W-:-:S06]  /*1cb0*/  ULEA UR7, UR8, UR7, 0x18 ;  /* 0x0000000708077291 */ /* 0x008fcc000f8ec03f */
[----:B------:R-:W-:-:S04]  /*1cc0*/  IMAD.U32 R6, RZ, RZ, UR7 ;  /* 0x00000007ff067e24 */ /* 0x000fc8000f8e00ff */
[----:B------:R-:W-:-:S04]  /*1cd0*/  IMAD R5, R5, 0x8, R6 ;  /* 0x0000000805057824 */ /* 0x000fc800078e0206 */
[----:B------:R0:W1:Y:S01]  /*1ce0*/  SYNCS.PHASECHK.TRANS64.TRYWAIT P1, [R5+URZ], R4 ;  /* 0x00000004050075a7 */ /* 0x000062000802017f */
[----:B------:R-:W-:Y:S05]  /*1cf0*/  @!P0 BRA `(.L_x_24) ;  /* 0x0000000000048947 */ /* 0x000fea0003800000 */
[----:B------:R-:W-:Y:S01]  /*1d00*/  BPT.TRAP 0x1 ;  /* 0x000000040000795c */ /* 0x000fe20000300000 */
.L_x_24:
[----:B-1----:R-:W-:Y:S05]  /*1d10*/  @P1 BRA `(.L_x_25) ;  /* 0x0000000000081947 */ /* 0x002fea0003800000 */
[----:B------:R-:W1:Y:S02]  /*1d20*/  SYNCS.PHASECHK.TRANS64.TRYWAIT P1, [R5+URZ], R4 ;  /* 0x00000004050075a7 */ /* 0x000e64000802017f */
[----:B-1----:R-:W-:Y:S05]  /*1d30*/  @!P1 BRA `(.L_x_26) ;  /* 0x000000a800509947 */ /* 0x002fea0003800000 */
.L_x_25:
[----:B------:R-:W-:Y:S01]  /*1d40*/  ULEA UR10, UR6, UR4, 0xc ;  /* 0x00000004060a7291 */ /* 0x000fe2000f8e603f */
[----:B------:R-:W-:Y:S01]  /*1d50*/  WARPGROUP.ARRIVE ;  /* 0x00000000000079c5 */ /* 0x000fe20000000000 */
[----:B------:R-:W-:Y:S01]  /*1d60*/  ULEA UR8, UR6, UR5, 0xb ;  /* 0x0000000506087291 */ /* 0x000fe2000f8e583f */
[----:B------:R-:W-:Y:S01]  /*1d70*/  UMOV UR13, 0x40000040 ;  /* 0x40000040000d7882 */ /* 0x000fe20000000000 */
[----:B------:R-:W-:-:S03]  /*1d80*/  UMOV UR15, 0x40000040 ;  /* 0x40000040000f7882 */ /* 0x000fc60000000000 */
[----:B------:R-:W-:Y:S02]  /*1d90*/  UMOV UR12, UR10 ;  /* 0x0000000a000c7c82 */ /* 0x000fe40008000000 */
[----:B------:R-:W-:Y:S02]  /*1da0*/  UMOV UR14, UR8 ;  /* 0x00000008000e7c82 */ /* 0x000fe40008000000 */
        /* <DEDUP_REMOVED lines=92> */
[----:B------:R-:W-:Y:S01]  /*2370*/  BPT.TRAP 0x1 ;  /* 0x000000040000795c */ /* 0x000fe20000300000 */
.L_x_27:
[----:B------:R-:W-:-:S13]  /*2380*/  ISETP.NE.AND P1, PT, R22, RZ, PT ;  /* 0x000000ff1600720c */ /* 0x000fda0003f25270 */
[----:B01----:R-:W-:-:S04]  /*2390*/  @P1 IMAD R4, R3, 0x8, R6 ;  /* 0x0000000803041824 */ /* 0x003fc800078e0206 */
[----:B------:R-:W-:-:S05]  /*23a0*/  @P1 VIADD R5, R4, 0x10 ;  /* 0x0000001004051836 */ /* 0x000fca0000000000 */
[----:B------:R-:W-:-:S04]  /*23b0*/  @P1 PRMT R5, R152, 0x654, R5 ;  /* 0x0000065498051816 */ /* 0x000fc80000000005 */
[----:B------:R0:W-:Y:S01]  /*23c0*/  @P1 SYNCS.ARRIVE.TRANS64.RED.A1T0 RZ, [R5+URZ], RZ ;  /* 0x000000ff05ff19a7 */ /* 0x0001e2000810043f */
[----:B------:R-:W-:-:S13]  /*23d0*/  ISETP.GT.U32.AND P1, PT, R19, 0x1, PT ;  /* 0x000000011300780c */ /* 0x000fda0003f24070 */
[----:B0-----:R-:W-:Y:S05]  /*23e0*/  @P1 BRA `(.L_x_28) ;  /* 0x0000000000041947 */ /* 0x001fea0003800000 */
[----:B------:R-:W-:Y:S01]  /*23f0*/  BPT.TRAP 0x1 ;  /* 0x000000040000795c */ /* 0x000fe20000300000 */
.L_x_28:
[----:B------:R-:W-:Y:S01]  /*2400*/  UIADD3 UR6, UR6, 0x1, URZ ;  /* 0x0000000106067890 */ /* 0x000fe2000fffe03f */
[C---:B------:R-:W-:Y:S01]  /*2410*/  ISETP.GT.AND P2, PT, R0.reuse, 0x1, PT ;  /* 0x000000010000780c */ /* 0x040fe20003f44270 */
[----:B------:R-:W-:Y:S02]  /*2420*/  VIADD R3, R3, 0x1 ;  /* 0x0000000103037836 */ /* 0x000fe40000000000 */
[----:B------:R-:W-:Y:S01]  /*2430*/  UISETP.NE.AND UP0, UPT, UR6, 0x2, UPT ;  /* 0x000000020600788c */ /* 0x000fe2000bf05270 */
[----:B------:R-:W-:Y:S02]  /*2440*/  VIADD R0, R0, 0xffffffff ;  /* 0xffffffff00007836 */ /* 0x000fe40000000000 */
[C---:B------:R-:W-:Y:S01]  /*2450*/  ISETP.NE.AND P1, PT, R3.reuse, 0x2, PT ;  /* 0x000000020300780c */ /* 0x040fe20003f25270 */
[----:B------:R-:W-:Y:S02]  /*2460*/  USEL UR7, URZ, 0x1, UP0 ;  /* 0x000000013f077887 */ /* 0x000fe40008000000 */
[----:B------:R-:W-:Y:S01]  /*2470*/  USEL UR6, UR6, URZ, UP0 ;  /* 0x0000003f06067287 */ /* 0x000fe20008000000 */
[----:B------:R-:W-:-:S03]  /*2480*/  SEL R3, R3, RZ, P1 ;  /* 0x000000ff03037207 */ /* 0x000fc60000800000 */
[----:B------:R-:W-:Y:S01]  /*2490*/  LOP3.LUT R7, R7, UR7, RZ, 0x3c, !PT ;  /* 0x0000000707077c12 */ /* 0x000fe2000f8e3cff */
[----:B------:R-:W-:Y:S07]  /*24a0*/  @P2 BRA `(.L_x_29) ;  /* 0xfffffff400e82947 */ /* 0x000fee000383ffff */
.L_x_22:
[----:B------:R-:W3:Y:S02]  /*24b0*/  LDC R0, c[0x0][0x28c] ;  /* 0x0000a300ff007b82 */ /* 0x000ee40000000800 */
[----:B---3--:R-:W-:-:S13]  /*24c0*/  ISETP.GE.AND P1, PT, R0, 0x1, PT ;  /* 0x000000010000780c */ /* 0x008fda0003f26270 */
[----:B------:R-:W-:Y:S05]  /*24d0*/  @!P1 BRA `(.L_x_30) ;  /* 0x0000000000409947 */ /* 0x000fea0003800000 */
[----:B------:R-:W-:Y:S05]  /*24e0*/  @!P0 BRA `(.L_x_31) ;  /* 0x0000000000048947 */ /* 0x000fea0003800000 */
[----:B------:R-:W-:Y:S01]  /*24f0*/  BPT.TRAP 0x1 ;  /* 0x000000040000795c */ /* 0x000fe20000300000 */
.L_x_31:
[----:B------:R-:W-:Y:S01]  /*2500*/  ISETP.NE.AND P0, PT, R22, RZ, PT ;  /* 0x000000ff1600720c */ /* 0x000fe20003f05270 */
[----:B------:R-:W-:-:S12]  /*2510*/  UISETP.LT.AND UP1, UPT, UR40, 0x1, UPT ;  /* 0x000000012800788c */ /* 0x000fd8000bf21270 */
[----:B------:R-:W-:-:S05]  /*2520*/  VOTEU.ANY UP0, P0 ;  /* 0x00000000003f7886 */ /* 0x000fca0000000100 */
[----:B------:R-:W-:-:S04]  /*2530*/  @UP0 USEL UR4, UR40, 0x1, UP1 ;  /* 0x0000000128040887 */ /* 0x000fc80008800000 */
[----:B------:R-:W-:-:S06]  /*2540*/  @UP0 UIADD3 UR4, UR39, UR40, -UR4 ;  /* 0x0000002827040290 */ /* 0x000fcc000fffe804 */
[----:B------:R-:W-:-:S04]  /*2550*/  IMAD.U32 R0, RZ, RZ, UR4 ;  /* 0x00000004ff007e24 */ /* 0x000fc8000f8e00ff */
[----:B------:R-:W-:-:S05]  /*2560*/  @P0 IMAD.SHL.U32 R0, R0, 0x8, RZ ;  /* 0x0000000800000824 */ /* 0x000fca00078e00ff */
[----:B------:R-:W-:-:S04]  /*2570*/  @P0 LOP3.LUT R0, R0, 0x8, RZ, 0xc0, !PT ;  /* 0x0000000800000812 */ /* 0x000fc800078ec0ff */
[----:B------:R-:W-:-:S04]  /*2580*/  @P0 IADD3 R3, R6, 0x10, R0 ;  /* 0x0000001006030810 */ /* 0x000fc80007ffe000 */
[----:B------:R-:W-:-:S04]  /*2590*/  @P0 PRMT R3, R152, 0x654, R3 ;  /* 0x0000065498030816 */ /* 0x000fc80000000003 */
[----:B------:R3:W-:Y:S01]  /*25a0*/  @P0 SYNCS.ARRIVE.TRANS64.RED.A1T0 RZ, [R3+URZ], RZ ;  /* 0x000000ff03ff09a7 */ /* 0x0007e2000810043f */
[----:B------:R-:W-:-:S13]  /*25b0*/  ISETP.GT.U32.AND P0, PT, R19, 0x1, PT ;  /* 0x000000011300780c */ /* 0x000fda0003f04070 */
[----:B---3--:R-:W-:Y:S05]  /*25c0*/  @P0 BRA `(.L_x_30) ;  /* 0x0000000000040947 */ /* 0x008fea0003800000 */
[----:B------:R-:W-:Y:S01]  /*25d0*/  BPT.TRAP 0x1 ;  /* 0x000000040000795c */ /* 0x000fe20000300000 */
.L_x_30:
[----:B------:R-:W3:Y:S01]  /*25e0*/  LDC R6, c[0x0][0x288] ;  /* 0x0000a200ff067b82 */ /* 0x000ee20000000800 */
[--C-:B------:R-:W-:Y:S01]  /*25f0*/  SHF.R.U32.HI R0, RZ, 0x2, R18.reuse ;  /* 0x00000002ff007819 */ /* 0x100fe20000011612 */
[----:B------:R-:W-:Y:S01]  /*2600*/  UIADD3 UR39, UR40, UR39, URZ ;  /* 0x0000002728277290 */ /* 0x000fe2000fffe03f */
[----:B01----:R-:W-:Y:S01]  /*2610*/  SHF.R.U32.HI R5, RZ, 0x7, R18 ;  /* 0x00000007ff057819 */ /* 0x003fe20000011612 */
[----:B------:R-:W-:Y:S01]  /*2620*/  IMAD.SHL.U32 R13, R154, 0x80, RZ ;  /* 0x000000809a0d7824 */ /* 0x000fe200078e00ff */
[----:B------:R-:W-:Y:S01]  /*2630*/  LOP3.LUT R3, R0, 0x7, RZ, 0xc0, !PT ;  /* 0x0000000700037812 */ /* 0x000fe200078ec0ff */
[----:B------:R-:W-:Y:S01]  /*2640*/  USHF.R.U32.HI UR4, URZ, 0x1, UR39 ;  /* 0x000000013f047899 */ /* 0x000fe20008011627 */
[----:B------:R-:W-:Y:S01]  /*2650*/  LOP3.LUT R4, R18, 0x60, RZ, 0xc0, !PT ;  /* 0x0000006012047812 */ /* 0x000fe200078ec0ff */
[----:B------:R-:W-:Y:S01]  /*2660*/  ULDC UR8, c[0x0][0x284] ;  /* 0x0000a10000087ab9 */ /* 0x000fe20000000800 */
[----:B------:R-:W-:Y:S01]  /*2670*/  LOP3.LUT R0, R5, 0x1, RZ, 0xc0, !PT ;  /* 0x0000000105007812 */ /* 0x000fe200078ec0ff */
[----:B------:R-:W-:Y:S01]  /*2680*/  ULOP3.LUT UR4, UR4, 0x1, URZ, 0xc0, !UPT ;  /* 0x0000000104047892 */ /* 0x000fe2000f8ec03f */
[----:B------:R-:W-:Y:S01]  /*2690*/  SHF.R.U32.HI R10, RZ, 0x1, R4 ;  /* 0x00000001ff0a7819 */ /* 0x000fe20000011604 */
[----:B------:R-:W-:Y:S01]  /*26a0*/  UISETP.GT.U32.AND UP1, UPT, UR39, 0x1, UPT ;  /* 0x000000012700788c */ /* 0x000fe2000bf24070 */
[----:B------:R-:W-:Y:S01]  /*26b0*/  SHF.R.S32.HI R21, RZ, 0x1f, R23 ;  /* 0x0000001fff157819 */ /* 0x000fe20000011417 */
[----:B------:R-:W-:Y:S01]  /*26c0*/  IMAD.SHL.U32 R4, R0, 0x40, RZ ;  /* 0x0000004000047824 */ /* 0x000fe200078e00ff */
[--C-:B------:R-:W-:Y:S01]  /*26d0*/  IADD3 R5, RZ, -R10, -R3.reuse ;  /* 0x8000000aff057210 */ /* 0x100fe20007ffe803 */
[----:B------:R-:W-:Y:S01]  /*26e0*/  UISETP.NE.U32.AND UP0, UPT, UR4, 0x1, UPT ;  /* 0x000000010400788c */ /* 0x000fe2000bf05070 */
[----:B------:R-:W-:Y:S01]  /*26f0*/  IMAD.WIDE R8, R153, 0x100, RZ ;  /* 0x0000010099087825 */ /* 0x000fe200078e02ff */
[----:B------:R-:W-:Y:S01]  /*2700*/  ULDC.64 UR6, c[0x0][0x5d0] ;  /* 0x0001740000067ab9 */ /* 0x000fe20000000a00 */
[----:B--2---:R-:W-:Y:S01]  /*2710*/  LOP3.LUT R157, R4, 0x40, R3, 0xe2, !PT ;  /* 0x00000040049d7812 */ /* 0x004fe200078ee203 */
[----:B------:R-:W-:Y:S01]  /*2720*/  UISETP.LT.U32.AND UP1, UPT, UR40, 0x2, UP1 ;  /* 0x000000022800788c */ /* 0x000fe20008f21070 */
[----:B------:R-:W-:Y:S01]  /*2730*/  LOP3.LUT R3, R18, 0x3, RZ, 0xc0, !PT ;  /* 0x0000000312037812 */ /* 0x000fe200078ec0ff */
[----:B------:R-:W-:Y:S01]  /*2740*/  UISETP.GT.U32.AND UP0, UPT, UR40, 0x1, !UP0 ;  /* 0x000000012800788c */ /* 0x000fe2000c704070 */
[----:B------:R-:W-:Y:S01]  /*2750*/  IMAD R4, R21, UR6, RZ ;  /* 0x0000000615047c24 */ /* 0x000fe2000f8e02ff */
[----:B---3--:R-:W-:Y:S01]  /*2760*/  ISETP.GE.AND P0, PT, R13, R6, PT ;  /* 0x000000060d00720c */ /* 0x008fe20003f06270 */
[----:B------:R-:W-:Y:S01]  /*2770*/  IMAD R0, R0, -0x40, R5 ;  /* 0xffffffc000007824 */ /* 0x000fe200078e0205 */
[----:B------:R-:W-:Y:S01]  /*2780*/  USEL UR5, URZ, 0x1, !UP1 ;  /* 0x000000013f057887 */ /* 0x000fe2000c800000 */
[----:B------:R-:W-:Y:S01]  /*2790*/  IMAD R12, R3, -0x2, R6 ;  /* 0xfffffffe030c7824 */ /* 0x000fe200078e0206 */
[----:B------:R-:W-:Y:S01]  /*27a0*/  USEL UR4, URZ, 0x1, !UP0 ;  /* 0x000000013f047887 */ /* 0x000fe2000c000000 */
[----:B------:R-:W-:Y:S01]  /*27b0*/  IMAD.SHL.U32 R3, R153, 0x100, RZ ;  /* 0x0000010099037824 */ /* 0x000fe200078e00ff */
[----:B------:R-:W-:Y:S01]  /*27c0*/  ULOP3.LUT UR39, UR39, 0x1, URZ, 0xc0, !UPT ;  /* 0x0000000127277892 */ /* 0x000fe2000f8ec03f */
[----:B------:R-:W-:Y:S01]  /*27d0*/  IMAD.SHL.U32 R6, R18, 0x2, RZ ;  /* 0x0000000212067824 */ /* 0x000fe200078e00ff */
[----:B------:R-:W-:Y:S01]  /*27e0*/  ULOP3.LUT UR38, UR4, UR38, UR5, 0x96, !UPT ;  /* 0x0000002604267292 */ /* 0x000fe2000f8e9605 */
[----:B------:R-:W-:Y:S01]  /*27f0*/  IMAD R11, R23, UR7, R4 ;  /* 0x00000007170b7c24 */ /* 0x000fe2000f8e0204 */
[----:B------:R-:W-:Y:S01]  /*2800*/  ISETP.GE.OR P0, PT, R3, UR8, P0 ;  /* 0x0000000803007c0c */ /* 0x000fe20008706670 */
[----:B------:R-:W-:Y:S01]  /*2810*/  IMAD.MOV.U32 R153, RZ, RZ, -0x1 ;  /* 0xffffffffff997424 */ /* 0x000fe200078e00ff */
[----:B------:R-:W-:-:S02]  /*2820*/  LOP3.LUT R6, R13, 0x6, R6, 0xf8, !PT ;  /* 0x000000060d067812 */ /* 0x000fc400078ef806 */
[----:B------:R-:W-:Y:S01]  /*2830*/  IADD3 R3, -R3, UR8, R0 ;  /* 0x0000000803037c10 */ /* 0x000fe2000fffe100 */
[----:B------:R-:W-:Y:S01]  /*2840*/  IMAD.IADD R0, R12, 0x1, -R13 ;  /* 0x000000010c007824 */ /* 0x000fe200078e0a0d */
[----:B------:R-:W-:Y:S02]  /*2850*/  SHF.R.S32.HI R7, RZ, 0x1f, R6 ;  /* 0x0000001fff077819 */ /* 0x000fe40000011406 */
[----:B------:R-:W-:Y:S01]  /*2860*/  LOP3.LUT R157, R8, R157, R10, 0xfe, !PT ;  /* 0x0000009d089d7212 */ /* 0x000fe200078efe0a */
[----:B------:R-:W-:-:S04]  /*2870*/  IMAD.WIDE.U32 R4, R23, UR6, R6 ;  /* 0x0000000617047c25 */ /* 0x000fc8000f8e0006 */
[----:B------:R-:W-:Y:S02]  /*2880*/  IMAD.IADD R11, R5, 0x1, R11 ;  /* 0x00000001050b7824 */ /* 0x000fe400078e020b */
[----:B------:R-:W-:Y:S01]  /*2890*/  IMAD.MOV.U32 R10, RZ, RZ, R4 ;  /* 0x000000ffff0a7224 */ /* 0x000fe200078e0004 */
[----:B------:R-:W-:Y:S06]  /*28a0*/  @P0 BRA `(.L_x_32) ;  /* 0x0000008000600947 */ /* 0x000fec0003800000 */
[----:B------:R-:W0:Y:S01]  /*28b0*/  LDC.64 R4, c[0x0][0x5c8] ;  /* 0x00017200ff047b82 */ /* 0x000e220000000a00 */
[----:B-----5:R-:W-:Y:S01]  /*28c0*/  FSETP.NEU.AND P0, PT, R156, RZ, PT ;  /* 0x000000ff9c00720b */ /* 0x020fe20003f0d000 */
[----:B------:R-:W-:Y:S01]  /*28d0*/  BSSY B0, `(.L_x_32) ;  /* 0x0000815000007945 */ /* 0x000fe20003800000 */
[----:B------:R-:W-:-:S04]  /*28e0*/  ISETP.GT.AND P3, PT, R3, RZ, PT ;  /* 0x000000ff0300720c */ /* 0x000fc80003f64270 */
[----:B------:R-:W-:Y:S01]  /*28f0*/  ISETP.GT.AND P2, PT, R0, RZ, P3 ;  /* 0x000000ff0000720c */ /* 0x000fe20001f44270 */
[-C--:B0-----:R-:W-:Y:S02]  /*2900*/  IMAD R12, R9, R4.reuse, RZ ;  /* 0x00000004090c7224 */ /* 0x081fe400078e02ff */
[----:B------:R-:W-:-:S04]  /*2910*/  IMAD.WIDE.U32 R170, R157, R4, R10 ;  /* 0x000000049daa7225 */ /* 0x000fc800078e000a */
[----:B------:R-:W-:-:S04]  /*2920*/  IMAD R11, R157, R5, R12 ;  /* 0x000000059d0b7224 */ /* 0x000fc800078e020c */
[----:B------:R-:W-:Y:S01]  /*2930*/  IMAD.IADD R173, R171, 0x1, R11 ;  /* 0x00000001abad7824 */ /* 0x000fe200078e020b */
[----:B------:R-:W-:Y:S06]  /*2940*/  @!P0 BRA `(.L_x_33) ;  /* 0x0000005c00108947 */ /* 0x000fec0003800000 */
[----:B------:R-:W0:Y:S01]  /*2950*/  LDC.64 R12, c[0x0][0x5b8] ;  /* 0x00016e00ff0c7b82 */ /* 0x000e220000000a00 */
[----:B------:R-:W-:-:S07]  /*2960*/  ULDC.64 UR4, c[0x0][0x5c0] ;  /* 0x0001700000047ab9 */ /* 0x000fce0000000a00 */
[----:B------:R-:W1:Y:S08]  /*2970*/  LDC.64 R14, c[0x0][0x5b0] ;  /* 0x00016c00ff0e7b82 */ /* 0x000e700000000a00 */
[----:B------:R-:W2:Y:S01]  /*2980*/  LDC.64 R10, c[0x0][0x5a8] ;  /* 0x00016a00ff0a7b82 */ /* 0x000ea20000000a00 */
[----:B0-----:R-:W-:-:S04]  /*2990*/  IMAD R20, R21, R12, RZ ;  /* 0x0000000c15147224 */ /* 0x001fc800078e02ff */
[C---:B------:R-:W-:Y:S02]  /*29a0*/  IMAD R13, R23.reuse, R13, R20 ;  /* 0x0000000d170d7224 */ /* 0x040fe400078e0214 */
[----:B------:R-:W-:-:S04]  /*29b0*/  IMAD.WIDE.U32 R20, R23, R12, R6 ;  /* 0x0000000c17147225 */ /* 0x000fc800078e0006 */
[-C--:B-1----:R-:W-:Y:S02]  /*29c0*/  IMAD R154, R9, R14.reuse, RZ ;  /* 0x0000000e099a7224 */ /* 0x082fe400078e02ff */
[----:B------:R-:W-:Y:S02]  /*29d0*/  IMAD.IADD R159, R21, 0x1, R13 ;  /* 0x00000001159f7824 */ /* 0x000fe400078e020d */
[----:B------:R-:W-:Y:S02]  /*29e0*/  IMAD.MOV.U32 R158, RZ, RZ, R20 ;  /* 0x000000ffff9e7224 */ /* 0x000fe400078e0014 */
[C---:B------:R-:W-:Y:S02]  /*29f0*/  IMAD R171, R157.reuse, R15, R154 ;  /* 0x0000000f9dab7224 */ /* 0x040fe400078e029a */
[----:B------:R-:W-:-:S04]  /*2a00*/  IMAD.WIDE.U32 R160, R157, R14, R158 ;  /* 0x0000000e9da07225 */ /* 0x000fc800078e009e */
[----:B------:R-:W-:Y:S01]  /*2a10*/  IMAD.IADD R154, R161, 0x1, R171 ;  /* 0x00000001a19a7824 */ /* 0x000fe200078e02ab */
[----:B--2---:R-:W-:-:S04]  /*2a20*/  LEA R162, P0, R160, R10, 0x2 ;  /* 0x0000000aa0a27211 */ /* 0x004fc800078010ff */
[----:B------:R-:W-:-:S05]  /*2a30*/  LEA.HI.X R163, R160, R11, R154, 0x2, P0 ;  /* 0x0000000ba0a37211 */ /* 0x000fca00000f149a */
[----:B------:R0:W2:Y:S01]  /*2a40*/  @P2 LDG.E.LTC128B R154, desc[UR36][R162.64] ;  /* 0x00000024a29a2981 */ /* 0x0000a2000c1e1920 */
[----:B------:R-:W-:Y:S01]  /*2a50*/  LEA R160, P0, R170, UR4, 0x2 ;  /* 0x00000004aaa07c11 */ /* 0x000fe2000f8010ff */
[----:B------:R-:W-:Y:S01]  /*2a60*/  IMAD.WIDE.U32 R164, R157, R14, R6 ;  /* 0x0000000e9da47225 */ /* 0x000fe200078e0006 */
[----:B------:R-:W-:Y:S01]  /*2a70*/  ISETP.GT.AND P1, PT, R0, 0x1, P3 ;  /* 0x000000010000780c */ /* 0x000fe20001f24270 */
[----:B------:R-:W-:Y:S02]  /*2a80*/  BSSY B1, `(.L_x_34) ;  /* 0x0000011000017945 */ /* 0x000fe40003800000 */
[----:B------:R-:W-:Y:S02]  /*2a90*/  IMAD.IADD R165, R171, 0x1, R165 ;  /* 0x00000001aba57824 */ /* 0x000fe400078e02a5 */
[----:B------:R-:W-:Y:S01]  /*2aa0*/  IMAD.WIDE.U32 R166, R23, R12, R164 ;  /* 0x0000000c17a67225 */ /* 0x000fe200078e00a4 */
[----:B0-----:R-:W-:-:S03]  /*2ab0*/  SHF.L.U64.HI R163, R14, 0x3, R15 ;  /* 0x000000030ea37819 */ /* 0x001fc6000001020f */
[----:B------:R-:W-:Y:S01]  /*2ac0*/  IMAD.SHL.U32 R162, R14, 0x8, RZ ;  /* 0x000000080ea27824 */ /* 0x000fe200078e00ff */
[----:B--2---:R-:W-:-:S05]  /*2ad0*/  LOP3.LUT R161, R154, 0xffffe000, RZ, 0xc0, !PT ;  /* 0xffffe0009aa17812 */ /* 0x004fca00078ec0ff */
[----:B------:R-:W-:Y:S01]  /*2ae0*/  FMUL R169, R161, R156 ;  /* 0x0000009ca1a97220 */ /* 0x000fe20000400000 */
[----:B------:R-:W-:Y:S01]  /*2af0*/  LEA.HI.X R161, R170, UR5, R173, 0x2, P0 ;  /* 0x00000005aaa17c11 */ /* 0x000fe200080f14ad */
[----:B------:R-:W-:Y:S01]  /*2b00*/  IMAD.WIDE.U32 R172, R157, R14, R162 ;  /* 0x0000000e9dac7225 */ /* 0x000fe200078e00a2 */
[----:B------:R-:W-:-:S03]  /*2b10*/  LEA R164, P0, R166, R10, 0x2 ;  /* 0x0000000aa6a47211 */ /* 0x000fc600078010ff */
[----:B------:R-:W-:Y:S01]  /*2b20*/  FFMA R169, R88, R155, R169 ;  /* 0x0000009b58a97223 */ /* 0x000fe200000000a9 */
[----:B------:R-:W-:-:S04]  /*2b30*/  IMAD.IADD R88, R13, 0x1, R167 ;  /* 0x000000010d587824 */ /* 0x000fc800078e02a7 */
[----:B------:R-:W-:Y:S02]  /*2b40*/  F2FP.TF32.F32.PACK_B R169, R169 ;  /* 0x000000a9ffa9723e */ /* 0x000fe400024050ff */
[----:B------:R-:W-:-:S03]  /*2b50*/  LEA.HI.X R165, R166, R11, R88, 0x2, P0 ;  /* 0x0000000ba6a57211 */ /* 0x000fc600000f1458 */
[----:B------:R0:W-:Y:S01]  /*2b60*/  @P2 STG.E desc[UR36][R160.64], R169 ;  /* 0x000000a9a0002986 */ /* 0x0001e2000c101924 */
[----:B------:R-:W-:Y:S05]  /*2b70*/  @!P1 BRA `(.L_x_35) ;  /* 0x0000000000049947 */ /* 0x000fea0003800000 */
[----:B------:R1:W5:Y:S02]  /*2b80*/  LDG.E.LTC128B R154, desc[UR36][R164.64+0x4] ;  /* 0x00000424a49a7981 */ /* 0x000364000c1e1920 */
.L_x_35:
[----:B------:R-:W-:Y:S05]  /*2b90*/  BSYNC B1 ;  /* 0x0000000000017941 */ /* 0x000fea0003800000 */
.L_x_34:
[----:B-----5:R-:W-:Y:S01]  /*2ba0*/  LOP3.LUT R167, R154, 0xffffe000, RZ, 0xc0, !PT ;  /* 0xffffe0009aa77812 */ /* 0x020fe200078ec0ff */
[----:B------:R-:W-:Y:S01]  /*2bb0*/  IMAD.IADD R171, R171, 0x1, R173 ;  /* 0x00000001abab7824 */ /* 0x000fe200078e02ad */
[----:B------:R-:W-:Y:S02]  /*2bc0*/  ISETP.GT.AND P0, PT, R3, 0x8, PT ;  /* 0x000000080300780c */ /* 0x000fe40003f04270 */
[----:B------:R-:W-:Y:S01]  /*2bd0*/  IADD3 R166, P4, R20, R172, RZ ;  /* 0x000000ac14a67210 */ /* 0x000fe20007f9e0ff */
[----:B------:R-:W-:Y:S01]  /*2be0*/  FMUL R88, R167, R156 ;  /* 0x0000009ca7587220 */ /* 0x000fe20000400000 */
[----:B------:R-:W-:-:S03]  /*2bf0*/  ISETP.GT.AND P2, PT, R0, RZ, P0 ;  /* 0x000000ff0000720c */ /* 0x000fc60000744270 */
[----:B------:R-:W-:Y:S01]  /*2c00*/  FFMA R175, R89, R155, R88 ;  /* 0x0000009b59af7223 */ /* 0x000fe20000000058 */
[----:B------:R-:W-:Y:S01]  /*2c10*/  IMAD.X R167, R171, 0x1, R159, P4 ;  /* 0x00000001aba77824 */ /* 0x000fe200020e069f */
[----:B------:R-:W-:-:S03]  /*2c20*/  LEA R88, P4, R166, R10, 0x2 ;  /* 0x0000000aa6587211 */ /* 0x000fc600078810ff */
[----:B------:R-:W-:Y:S02]  /*2c30*/  F2FP.TF32.F32.PACK_B R175, R175 ;  /* 0x000000afffaf723e */ /* 0x000fe400024050ff */
[----:B------:R-:W-:-:S03]  /*2c40*/  LEA.HI.X R89, R166, R11, R167, 0x2, P4 ;  /* 0x0000000ba6597211 */ /* 0x000fc600020f14a7 */
[----:B------:R2:W-:Y:S04]  /*2c50*/  @P1 STG.E desc[UR36][R160.64+0x4], R175 ;  /* 0x000004afa0001986 */ /* 0x0005e8000c101924 */
[----:B------:R3:W0:Y:S01]  /*2c60*/  @P2 LDG.E.LTC128B R154, desc[UR36][R88.64] ;  /* 0x00000024589a2981 */ /* 0x000622000c1e1920 */
[----:B------:R-:W-:Y:S01]  /*2c70*/  IMAD.SHL.U32 R167, R4, 0x20, RZ ;  /* 0x0000002004a77824 */ /* 0x000fe200078e00ff */
[----:B------:R-:W-:Y:S01]  /*2c80*/  IADD3 R172, P1, R6, R172, RZ ;  /* 0x000000ac06ac7210 */ /* 0x000fe20007f3e0ff */
[----:B------:R-:W-:Y:S03]  /*2c90*/  BSSY B1, `(.L_x_36) ;  /* 0x0000011000017945 */ /* 0x000fe60003800000 */
[----:B------:R-:W-:Y:S01]  /*2ca0*/  IADD3 R170, P4, R167, R160, RZ ;  /* 0x000000a0a7aa7210 */ /* 0x000fe20007f9e0ff */
[----:B------:R-:W-:Y:S01]  /*2cb0*/  IMAD.X R173, R7, 0x1, R171, P1 ;  /* 0x0000000107ad7824 */ /* 0x000fe200008e06ab */
[----:B------:R-:W-:Y:S01]  /*2cc0*/  ISETP.GT.AND P1, PT, R0, 0x1, P0 ;  /* 0x000000010000780c */ /* 0x000fe20000724270 */
[----:B------:R-:W-:-:S03]  /*2cd0*/  IMAD.WIDE.U32 R172, R23, R12, R172 ;  /* 0x0000000c17ac7225 */ /* 0x000fc600078e00ac */
[----:B---3--:R-:W-:Y:S02]  /*2ce0*/  LEA R88, P5, R172, R10, 0x2 ;  /* 0x0000000aac587211 */ /* 0x008fe400078a10ff */
[----:B0-----:R-:W-:-:S05]  /*2cf0*/  LOP3.LUT R169, R154, 0xffffe000, RZ, 0xc0, !PT ;  /* 0xffffe0009aa97812 */ /* 0x001fca00078ec0ff */
[----:B------:R-:W-:-:S04]  /*2d00*/  FMUL R169, R169, R156 ;  /* 0x0000009ca9a97220 */ /* 0x000fc80000400000 */
[----:B------:R-:W-:Y:S01]  /*2d10*/  FFMA R177, R90, R155, R169 ;  /* 0x0000009b5ab17223 */ /* 0x000fe200000000a9 */
[----:B------:R-:W-:Y:S01]  /*2d20*/  SHF.L.U64.HI R169, R4, 0x5, R5 ;  /* 0x0000000504a97819 */ /* 0x000fe20000010205 */
[----:B------:R-:W-:-:S03]  /*2d30*/  IMAD.IADD R90, R13, 0x1, R173 ;  /* 0x000000010d5a7824 */ /* 0x000fc600078e02ad */
[----:B------:R-:W-:Y:S01]  /*2d40*/  F2FP.TF32.F32.PACK_B R177, R177 ;  /* 0x000000b1ffb1723e */ /* 0x000fe200024050ff */
[----:B------:R-:W-:Y:S01]  /*2d50*/  IMAD.X R171, R169, 0x1, R161, P4 ;  /* 0x00000001a9ab7824 */ /* 0x000fe200020e06a1 */
[----:B------:R-:W-:-:S04]  /*2d60*/  LEA.HI.X R89, R172, R11, R90, 0x2, P5 ;  /* 0x0000000bac597211 */ /* 0x000fc800028f145a */
[----:B------:R2:W-:Y:S01]  /*2d70*/  @P2 STG.E desc[UR36][R170.64], R177 ;  /* 0x000000b1aa002986 */ /* 0x0005e2000c101924 */
[----:B------:R-:W-:Y:S05]  /*2d80*/  @!P1 BRA `(.L_x_37) ;  /* 0x0000000000049947 */ /* 0x000fea0003800000 */
[----:B------:R0:W5:Y:S02]  /*2d90*/  LDG.E.LTC128B R154, desc[UR36][R88.64+0x4] ;  /* 0x00000424589a7981 */ /* 0x000164000c1e1920 */
.L_x_37:
[----:B------:R-:W-:Y:S05]  /*2da0*/  BSYNC B1 ;  /* 0x0000000000017941 */ /* 0x000fea0003800000 */
.L_x_36:
[----:B-----5:R-:W-:Y:S01]  /*2db0*/  LOP3.LUT R173, R154, 0xffffe000, RZ, 0xc0, !PT ;  /* 0xffffe0009aad7812 */ /* 0x020fe200078ec0ff */
[----:B------:R-:W-:Y:S01]  /*2dc0*/  BSSY B1, `(.L_x_38) ;  /* 0x000000a000017945 */ /* 0x000fe20003800000 */
[----:B------:R-:W-:-:S03]  /*2dd0*/  ISETP.GT.AND P2, PT, R0, 0x8, P3 ;  /* 0x000000080000780c */ /* 0x000fc60001f44270 */
[----:B------:R-:W-:-:S04]  /*2de0*/  FMUL R90, R173, R156 ;  /* 0x0000009cad5a7220 */ /* 0x000fc80000400000 */
[----:B------:R-:W-:Y:S01]  /*2df0*/  FFMA R173, R91, R155, R90 ;  /* 0x0000009b5bad7223 */ /* 0x000fe2000000005a */
[----:B------:R-:W-:Y:S02]  /*2e00*/  @P1 IMAD.MOV.U32 R90, RZ, RZ, R170 ;  /* 0x000000ffff5a1224 */ /* 0x000fe400078e00aa */
[----:B------:R-:W-:Y:S02]  /*2e10*/  @P1 IMAD.MOV.U32 R91, RZ, RZ, R171 ;  /* 0x000000ffff5b1224 */ /* 0x000fe400078e00ab */
[----:B------:R-:W-:-:S05]  /*2e20*/  F2FP.TF32.F32.PACK_B R173, R173 ;  /* 0x000000adffad723e */ /* 0x000fca00024050ff */
[----:B------:R3:W-:Y:S01]  /*2e30*/  @P1 STG.E desc[UR36][R90.64+0x4], R173 ;  /* 0x000004ad5a001986 */ /* 0x0007e2000c101924 */
[----:B------:R-:W-:Y:S05]  /*2e40*/  @!P2 BRA `(.L_x_39) ;  /* 0x000000000004a947 */ /* 0x000fea0003800000 */
[----:B------:R4:W5:Y:S02]  /*2e50*/  LDG.E.LTC128B R154, desc[UR36][R164.64+0x20] ;  /* 0x00002024a49a7981 */ /* 0x000964000c1e1920 */
.L_x_39:
[----:B------:R-:W-:Y:S05]  /*2e60*/  BSYNC B1 ;  /* 0x0000000000017941 */ /* 0x000fea0003800000 */
.L_x_38:
[----:B---3-5:R-:W-:Y:S01]  /*2e70*/  LOP3.LUT R91, R154, 0xffffe000, RZ, 0xc0, !PT ;  /* 0xffffe0009a5b7812 */ /* 0x028fe200078ec0ff */
[----:B------:R-:W-:Y:S01]  /*2e80*/  @P2 IMAD.MOV.U32 R90, RZ, RZ, R160 ;  /* 0x000000ffff5a2224 */ /* 0x000fe200078e00a0 */
[----:B------:R-:W-:Y:S01]  /*2e90*/  ISETP.GT.AND P1, PT, R0, 0x9, P3 ;  /* 0x000000090000780c */ /* 0x000fe20001f24270 */
[----:B------:R-:W-:Y:S02]  /*2ea0*/  BSSY B1, `(.L_x_40) ;  /* 0x0000008000017945 */ /* 0x000fe40003800000 */
[----:B------:R-:W-:-:S04]  /*2eb0*/  FMUL R91, R91, R156 ;  /* 0x0000009c5b5b7220 */ /* 0x000fc80000400000 */
[----:B------:R-:W-:Y:S01]  /*2ec0*/  FFMA R173, R92, R155, R91 ;  /* 0x0000009b5cad7223 */ /* 0x000fe2000000005b */
[----:B------:R-:W-:-:S04]  /*2ed0*/  @P2 IMAD.MOV.U32 R91, RZ, RZ, R161 ;  /* 0x000000ffff5b2224 */ /* 0x000fc800078e00a1 */
[----:B------:R-:W-:-:S05]  /*2ee0*/  F2FP.TF32.F32.PACK_B R173, R173 ;  /* 0x000000adffad723e */ /* 0x000fca00024050ff */
[----:B------:R3:W-:Y:S01]  /*2ef0*/  @P2 STG.E desc[UR36][R90.64+0x20], R173 ;  /* 0x000020ad5a002986 */ /* 0x0007e2000c101924 */
[----:B------:R-:W-:Y:S05]  /*2f00*/  @!P1 BRA `(.L_x_41) ;  /* 0x0000000000049947 */ /* 0x000fea0003800000 */
[----:B------:R0:W5:Y:S02]  /*2f10*/  LDG.E.LTC128B R154, desc[UR36][R164.64+0x24] ;  /* 0x00002424a49a7981 */ /* 0x000164000c1e1920 */
.L_x_41:
[----:B------:R-:W-:Y:S05]  /*2f20*/  BSYNC B1 ;  /* 0x0000000000017941 */ /* 0x000fea0003800000 */
.L_x_40:
[----:B---3-5:R-:W-:Y:S01]  /*2f30*/  LOP3.LUT R91, R154, 0xffffe000, RZ, 0xc0, !PT ;  /* 0xffffe0009a5b7812 */ /* 0x028fe200078ec0ff */
[----:B------:R-:W-:Y:S01]  /*2f40*/  BSSY B1, `(.L_x_42) ;  /* 0x000000a000017945 */ /* 0x000fe20003800000 */
[----:B------:R-:W-:-:S03]  /*2f50*/  ISETP.GT.AND P2, PT, R0, 0x8, P0 ;  /* 0x000000080000780c */ /* 0x000fc60000744270 */
[----:B------:R-:W-:Y:S01]  /*2f60*/  FMUL R90, R91, R156 ;  /* 0x0000009c5b5a7220 */ /* 0x000fe20000400000 */
[----:B------:R-:W-:-:S03]  /*2f70*/  @P1 IMAD.MOV.U32 R91, RZ, RZ, R161 ;  /* 0x000000ffff5b1224 */ /* 0x000fc600078e00a1 */
[----:B------:R-:W-:Y:S01]  /*2f80*/  FFMA R93, R93, R155, R90 ;  /* 0x0000009b5d5d7223 */ /* 0x000fe2000000005a */
[----:B------:R-:W-:-:S04]  /*2f90*/  @P1 IMAD.MOV.U32 R90, RZ, RZ, R160 ;  /* 0x000000ffff5a1224 */ /* 0x000fc800078e00a0 */
[----:B------:R-:W-:-:S05]  /*2fa0*/  F2FP.TF32.F32.PACK_B R93, R93 ;  /* 0x0000005dff5d723e */ /* 0x000fca00024050ff */
[----:B------:R3:W-:Y:S01]  /*2fb0*/  @P1 STG.E desc[UR36][R90.64+0x24], R93 ;  /* 0x0000245d5a001986 */ /* 0x0007e2000c101924 */
[----:B------:R-:W-:Y:S05]  /*2fc0*/  @!P2 BRA `(.L_x_43) ;  /* 0x000000000004a947 */ /* 0x000fea0003800000 */
[----:B------:R0:W5:Y:S02]  /*2fd0*/  LDG.E.LTC128B R154, desc[UR36][R88.64+0x20] ;  /* 0x00002024589a7981 */ /* 0x000164000c1e1920 */
.L_x_43:
[----:B------:R-:W-:Y:S05]  /*2fe0*/  BSYNC B1 ;  /* 0x0000000000017941 */ /* 0x000fea0003800000 */
.L_x_42:
        /* <DEDUP_REMOVED lines=11> */
.L_x_45:
[----:B------:R-:W-:Y:S05]  /*30a0*/  BSYNC B1 ;  /* 0x0000000000017941 */ /* 0x000fea0003800000 */
.L_x_44:
        /* <DEDUP_REMOVED lines=11> */
.L_x_47:
[----:B------:R-:W-:Y:S05]  /*3160*/  BSYNC B1 ;  /* 0x0000000000017941 */ /* 0x000fea0003800000 */
.L_x_46:
        /* <DEDUP_REMOVED lines=11> */
.L_x_49:
[----:B------:R-:W-:Y:S05]  /*3220*/  BSYNC B1 ;  /* 0x0000000000017941 */ /* 0x000fea0003800000 */
.L_x_48:
        /* <DEDUP_REMOVED lines=11> */
.L_x_51:
[----:B------:R-:W-:Y:S05]  /*32e0*/  BSYNC B1 ;  /* 0x0000000000017941 */ /* 0x000fea0003800000 */
.L_x_50:
        /* <DEDUP_REMOVED lines=11> */
.L_x_53:
[----:B------:R-:W-:Y:S05]  /*33a0*/  BSYNC B1 ;  /* 0x0000000000017941 */ /* 0x000fea0003800000 */
.L_x_52:
        /* <DEDUP_REMOVED lines=11> */
.L_x_55:
[----:B------:R-:W-:Y:S05]  /*3460*/  BSYNC B1 ;  /* 0x0000000000017941 */ /* 0x000fea0003800000 */
.L_x_54:
        /* <DEDUP_REMOVED lines=11> */
.L_x_57:
[----:B------:R-:W-:Y:S05]  /*3520*/  BSYNC B1 ;  /* 0x0000000000017941 */ /* 0x000fea0003800000 */
.L_x_56:
        /* <DEDUP_REMOVED lines=11> */
.L_x_59:
[----:B------:R-:W-:Y:S05]  /*35e0*/  BSYNC B1 ;  /* 0x0000000000017941 */ /* 0x000fea0003800000 */
.L_x_58:
        /* <DEDUP_REMOVED lines=11> */
.L_x_61:
[----:B------:R-:W-:Y:S05]  /*36a0*/  BSYNC B1 ;  /* 0x0000000000017941 */ /* 0x000fea0003800000 */
.L_x_60:
        /* <DEDUP_REMOVED lines=11> */
.L_x_63:
[----:B------:R-:W-:Y:S05]  /*3760*/  BSYNC B1 ;  /* 0x0000000000017941 */ /* 0x000fea0003800000 */
.L_x_62:
        /* <DEDUP_REMOVED lines=11> */
.L_x_65:
[----:B------:R-:W-:Y:S05]  /*3820*/  BSYNC B1 ;  /* 0x0000000000017941 */ /* 0x000fea0003800000 */
.L_x_64:
        /* <DEDUP_REMOVED lines=11> */
.L_x_67:
[----:B------:R-:W-:Y:S05]  /*38e0*/  BSYNC B1 ;  /* 0x0000000000017941 */ /* 0x000fea0003800000 */
.L_x_66:
        /* <DEDUP_REMOVED lines=11> */
.L_x_69:
[----:B------:R-:W-:Y:S05]  /*39a0*/  BSYNC B1 ;  /* 0x0000000000017941 */ /* 0x000fea0003800000 */
.L_x_68:
        /* <DEDUP_REMOVED lines=11> */
.L_x_71:
[----:B------:R-:W-:Y:S05]  /*3a60*/  BSYNC B1 ;  /* 0x0000000000017941 */ /* 0x000fea0003800000 */
.L_x_70:
        /* <DEDUP_REMOVED lines=11> */
.L_x_73:
[----:B------:R-:W-:Y:S05]  /*3b20*/  BSYNC B1 ;  /* 0x0000000000017941 */ /* 0x000fea0003800000 */
.L_x_72:
        /* <DEDUP_REMOVED lines=11> */
.L_x_75:
[----:B------:R-:W-:Y:S05]  /*3be0*/  BSYNC B1 ;  /* 0x0000000000017941 */ /* 0x000fea0003800000 */
.L_x_74:
        /* <DEDUP_REMOVED lines=11> */
.L_x_77:
[----:B------:R-:W-:Y:S05]  /*3ca0*/  BSYNC B1 ;  /* 0x0000000000017941 */ /* 0x000fea0003800000 */
.L_x_76:
        /* <DEDUP_REMOVED lines=11> */
.L_x_79:
[----:B------:R-:W-:Y:S05]  /*3d60*/  BSYNC B1 ;  /* 0x0000000000017941 */ /* 0x000fea0003800000 */
.L_x_78:
        /* <DEDUP_REMOVED lines=11> */
.L_x_81:
[----:B------:R-:W-:Y:S05]  /*3e20*/  BSYNC B1 ;  /* 0x0000000000017941 */ /* 0x000fea0003800000 */
.L_x_80:
        /* <DEDUP_REMOVED lines=11> */
.L_x_83:
[----:B------:R-:W-:Y:S05]  /*3ee0*/  BSYNC B1 ;  /* 0x0000000000017941 */ /* 0x000fea0003800000 */
.L_x_82:
        /* <DEDUP_REMOVED lines=11> */
.L_x_85:
[----:B------:R-:W-:Y:S05]  /*3fa0*/  BSYNC B1 ;  /* 0x0000000000017941 */ /* 0x000fea0003800000 */
.L_x_84:
        /* <DEDUP_REMOVED lines=11> */
.L_x_87:
[----:B------:R-:W-:Y:S05]  /*4060*/  BSYNC B1 ;  /* 0x0000000000017941 */ /* 0x000fea0003800000 */
.L_x_86:
        /* <DEDUP_REMOVED lines=11> */
.L_x_89:
[----:B------:R-:W-:Y:S05]  /*4120*/  BSYNC B1 ;  /* 0x0000000000017941 */ /* 0x000fea0003800000 */
.L_x_88:
        /* <DEDUP_REMOVED lines=11> */
.L_x_91:
[----:B------:R-:W-:Y:S05]  /*41e0*/  BSYNC B1 ;  /* 0x0000000000017941 */ /* 0x000fea0003800000 */
.L_x_90:
        /* <DEDUP_REMOVED lines=11> */
.L_x_93:
[----:B------:R-:W-:Y:S05]  /*42a0*/  BSYNC B1 ;  /* 0x0000000000017941 */ /* 0x000fea0003800000 */
.L_x_92:
        /* <DEDUP_REMOVED lines=11> */
.L_x_95:
[----:B------:R-:W-:Y:S05]  /*4360*/  BSYNC B1 ;  /* 0x0000000000017941 */ /* 0x000fea0003800000 */
.L_x_94:
        /* <DEDUP_REMOVED lines=11> */
.L_x_97:
[----:B------:R-:W-:Y:S05]  /*4420*/  BSYNC B1 ;  /* 0x0000000000017941 */ /* 0x000fea0003800000 */
.L_x_96:
        /* <DEDUP_REMOVED lines=11> */
.L_x_99:
[----:B------:R-:W-:Y:S05]  /*44e0*/  BSYNC B1 ;  /* 0x0000000000017941 */ /* 0x000fea0003800000 */
.L_x_98:
        /* <DEDUP_REMOVED lines=11> */
.L_x_101:
[----:B------:R-:W-:Y:S05]  /*45a0*/  BSYNC B1 ;  /* 0x0000000000017941 */ /* 0x000fea0003800000 */
.L_x_100:
        /* <DEDUP_REMOVED lines=11> */
.L_x_103:
[----:B------:R-:W-:Y:S05]  /*4660*/  BSYNC B1 ;  /* 0x0000000000017941 */ /* 0x000fea0003800000 */
.L_x_102:
        /* <DEDUP_REMOVED lines=11> */
.L_x_105:
[----:B------:R-:W-:Y:S05]  /*4720*/  BSYNC B1 ;  /* 0x0000000000017941 */ /* 0x000fea0003800000 */
.L_x_104:
        /* <DEDUP_REMOVED lines=11> */
.L_x_107:
[----:B------:R-:W-:Y:S05]  /*47e0*/  BSYNC B1 ;  /* 0x0000000000017941 */ /* 0x000fea0003800000 */
.L_x_106:
        /* <DEDUP_REMOVED lines=11> */
.L_x_109:
[----:B------:R-:W-:Y:S05]  /*48a0*/  BSYNC B1 ;  /* 0x0000000000017941 */ /* 0x000fea0003800000 */
.L_x_108:
        /* <DEDUP_REMOVED lines=11> */
.L_x_111:
[----:B------:R-:W-:Y:S05]  /*4960*/  BSYNC B1 ;  /* 0x0000000000017941 */ /* 0x000fea0003800000 */
.L_x_110:
        /* <DEDUP_REMOVED lines=11> */
.L_x_113:
[----:B------:R-:W-:Y:S05]  /*4a20*/  BSYNC B1 ;  /* 0x0000000000017941 */ /* 0x000fea0003800000 */
.L_x_112:
        /* <DEDUP_REMOVED lines=11> */
.L_x_115:
[----:B------:R-:W-:Y:S05]  /*4ae0*/  BSYNC B1 ;  /* 0x0000000000017941 */ /* 0x000fea0003800000 */
.L_x_114:
        /* <DEDUP_REMOVED lines=11> */
.L_x_117:
[----:B------:R-:W-:Y:S05]  /*4ba0*/  BSYNC B1 ;  /* 0x0000000000017941 */ /* 0x000fea0003800000 */
.L_x_116:
        /* <DEDUP_REMOVED lines=11> */
.L_x_119:
[----:B------:R-:W-:Y:S05]  /*4c60*/  BSYNC B1 ;  /* 0x0000000000017941 */ /* 0x000fea0003800000 */
.L_x_118:
        /* <DEDUP_REMOVED lines=11> */
.L_x_121:
[----:B------:R-:W-:Y:S05]  /*4d20*/  BSYNC B1 ;  /* 0x0000000000017941 */ /* 0x000fea0003800000 */
.L_x_120:
        /* <DEDUP_REMOVED lines=11> */
.L_x_123:
[----:B------:R-:W-:Y:S05]  /*4de0*/  BSYNC B1 ;  /* 0x0000000000017941 */ /* 0x000fea0003800000 */
.L_x_122:
        /* <DEDUP_REMOVED lines=11> */
.L_x_125:
[----:B------:R-:W-:Y:S05]  /*4ea0*/  BSYNC B1 ;  /* 0x0000000000017941 */ /* 0x000fea0003800000 */
.L_x_124:
        /* <DEDUP_REMOVED lines=11> */
.L_x_127:
[----:B------:R-:W-:Y:S05]  /*4f60*/  BSYNC B1 ;  /* 0x0000000000017941 */ /* 0x000fea0003800000 */
.L_x_126:
        /* <DEDUP_REMOVED lines=11> */
.L_x_129:
[----:B------:R-:W-:Y:S05]  /*5020*/  BSYNC B1 ;  /* 0x0000000000017941 */ /* 0x000fea0003800000 */
.L_x_128:
        /* <DEDUP_REMOVED lines=11> */
.L_x_131:
[----:B------:R-:W-:Y:S05]  /*50e0*/  BSYNC B1 ;  /* 0x0000000000017941 */ /* 0x000fea0003800000 */
.L_x_130:
        /* <DEDUP_REMOVED lines=11> */
.L_x_133:
[----:B------:R-:W-:Y:S05]  /*51a0*/  BSYNC B1 ;  /* 0x0000000000017941 */ /* 0x000fea0003800000 */
.L_x_132:
        /* <DEDUP_REMOVED lines=11> */
.L_x_135:
[----:B------:R-:W-:Y:S05]  /*5260*/  BSYNC B1 ;  /* 0x0000000000017941 */ /* 0x000fea0003800000 */
.L_x_134:
        /* <DEDUP_REMOVED lines=11> */
.L_x_137:
[----:B------:R-:W-:Y:S05]  /*5320*/  BSYNC B1 ;  /* 0x0000000000017941 */ /* 0x000fea0003800000 */
.L_x_136:
        /* <DEDUP_REMOVED lines=11> */
.L_x_139:
[----:B------:R-:W-:Y:S05]  /*53e0*/  BSYNC B1 ;  /* 0x0000000000017941 */ /* 0x000fea0003800000 */
.L_x_138:
        /* <DEDUP_REMOVED lines=11> */
.L_x_141:
[----:B------:R-:W-:Y:S05]  /*54a0*/  BSYNC B1 ;  /* 0x0000000000017941 */ /* 0x000fea0003800000 */
.L_x_140:
        /* <DEDUP_REMOVED lines=11> */
.L_x_143:
[----:B------:R-:W-:Y:S05]  /*5560*/  BSYNC B1 ;  /* 0x0000000000017941 */ /* 0x000fea0003800000 */
.L_x_142:
        /* <DEDUP_REMOVED lines=11> */
.L_x_145:
[----:B------:R-:W-:Y:S05]  /*5620*/  BSYNC B1 ;  /* 0x0000000000017941 */ /* 0x000fea0003800000 */
.L_x_144:
        /* <DEDUP_REMOVED lines=11> */
.L_x_147:
[----:B------:R-:W-:Y:S05]  /*56e0*/  BSYNC B1 ;  /* 0x0000000000017941 */ /* 0x000fea0003800000 */
.L_x_146:
        /* <DEDUP_REMOVED lines=11> */
.L_x_149:
[----:B------:R-:W-:Y:S05]  /*57a0*/  BSYNC B1 ;  /* 0x0000000000017941 */ /* 0x000fea0003800000 */
.L_x_148:
        /* <DEDUP_REMOVED lines=11> */
.L_x_151:
[----:B------:R-:W-:Y:S05]  /*5860*/  BSYNC B1 ;  /* 0x0000000000017941 */ /* 0x000fea0003800000 */
.L_x_150:
        /* <DEDUP_REMOVED lines=11> */
.L_x_153:
[----:B------:R-:W-:Y:S05]  /*5920*/  BSYNC B1 ;  /* 0x0000000000017941 */ /* 0x000fea0003800000 */
.L_x_152:
        /* <DEDUP_REMOVED lines=11> */
.L_x_155:
[----:B------:R-:W-:Y:S05]  /*59e0*/  BSYNC B1 ;  /* 0x0000000000017941 */ /* 0x000fea0003800000 */
.L_x_154:
[----:B---3-5:R-:W-:Y:S01]  /*59f0*/  LOP3.LUT R91, R154, 0xffffe000, RZ, 0xc0, !PT ;  /* 0xffffe0009a5b7812 */ /* 0x028fe200078ec0ff */
[----:B------:R-:W-:Y:S01]  /*5a00*/  @P2 IMAD.MOV.U32 R8, RZ, RZ, R170 ;  /* 0x000000ffff082224 */ /* 0x000fe200078e00aa */
[----:B------:R-:W-:Y:S01]  /*5a10*/  IADD3 R157, P1, R157, 0x80, RZ ;  /* 0x000000809d9d7810 */ /* 0x000fe20007f3e0ff */
[----:B------:R-:W-:Y:S02]  /*5a20*/  BSSY B1, `(.L_x_156) ;  /* 0x000000b000017945 */ /* 0x000fe40003800000 */
[----:B------:R-:W-:Y:S02]  /*5a30*/  FMUL R91, R91, R156 ;  /* 0x0000009c5b5b7220 */ /* 0x000fe40000400000 */
[----:B------:R-:W-:Y:S01]  /*5a40*/  IMAD.X R9, RZ, RZ, R9, P1 ;  /* 0x000000ffff097224 */ /* 0x000fe200008e0609 */
[----:B------:R-:W-:Y:S01]  /*5a50*/  ISETP.GT.AND P1, PT, R0, 0x79, P0 ;  /* 0x000000790000780c */ /* 0x000fe20000724270 */
[----:B------:R-:W-:Y:S02]  /*5a60*/  FFMA R91, R150, R155, R91 ;  /* 0x0000009b965b7223 */ /* 0x000fe4000000005b */
[----:B------:R-:W-:-:S02]  /*5a70*/  IMAD R90, R9, R14, RZ ;  /* 0x0000000e095a7224 */ /* 0x000fc400078e02ff */
[----:B------:R-:W-:Y:S01]  /*5a80*/  @P2 IMAD.MOV.U32 R9, RZ, RZ, R171 ;  /* 0x000000ffff092224 */ /* 0x000fe200078e00ab */
[----:B------:R-:W-:-:S05]  /*5a90*/  F2FP.TF32.F32.PACK_B R91, R91 ;  /* 0x0000005bff5b723e */ /* 0x000fca00024050ff */
[----:B------:R3:W-:Y:S02]  /*5aa0*/  @P2 STG.E desc[UR36][R8.64+0x1e0], R91 ;  /* 0x0001e05b08002986 */ /* 0x0007e4000c101924 */
[----:B------:R-:W-:Y:S05]  /*5ab0*/  @!P1 BRA `(.L_x_157) ;  /* 0x0000000000049947 */ /* 0x000fea0003800000 */
[----:B------:R0:W5:Y:S02]  /*5ac0*/  LDG.E.LTC128B R154, desc[UR36][R88.64+0x1e4] ;  /* 0x0001e424589a7981 */ /* 0x000164000c1e1920 */
.L_x_157:
[----:B------:R-:W-:Y:S05]  /*5ad0*/  BSYNC B1 ;  /* 0x0000000000017941 */ /* 0x000fea0003800000 */
.L_x_156:
[----:B0----5:R-:W-:Y:S01]  /*5ae0*/  LOP3.LUT R89, R154, 0xffffe000, RZ, 0xc0, !PT ;  /* 0xffffe0009a597812 */ /* 0x021fe200078ec0ff */
[----:B------:R-:W-:Y:S01]  /*5af0*/  IMAD R97, R157, R15, R90 ;  /* 0x0000000f9d617224 */ /* 0x000fe200078e025a */
[----:B------:R-:W-:Y:S01]  /*5b00*/  ISETP.GT.AND P0, PT, R3, 0x80, PT ;  /* 0x000000800300780c */ /* 0x000fe20003f04270 */
[----:B---3--:R-:W-:-:S04]  /*5b10*/  IMAD.WIDE.U32 R8, R157, R14, R158 ;  /* 0x0000000e9d087225 */ /* 0x008fc800078e009e */
[----:B------:R-:W-:Y:S01]  /*5b20*/  FMUL R88, R89, R156 ;  /* 0x0000009c59587220 */ /* 0x000fe20000400000 */
[----:B------:R-:W-:Y:S01]  /*5b30*/  ISETP.GT.AND P3, PT, R0, RZ, P0 ;  /* 0x000000ff0000720c */ /* 0x000fe20000764270 */
[----:B------:R-:W-:Y:S02]  /*5b40*/  IMAD.IADD R9, R9, 0x1, R97 ;  /* 0x0000000109097824 */ /* 0x000fe400078e0261 */
[----:B------:R-:W-:Y:S01]  /*5b50*/  FFMA R151, R151, R155, R88 ;  /* 0x0000009b97977223 */ /* 0x000fe20000000058 */
[----:B------:R-:W-:-:S04]  /*5b60*/  LEA R88, P2, R8, R10, 0x2 ;  /* 0x0000000a08587211 */ /* 0x000fc800078410ff */
[----:B------:R-:W-:Y:S02]  /*5b70*/  F2FP.TF32.F32.PACK_B R151, R151 ;  /* 0x00000097ff97723e */ /* 0x000fe400024050ff */
[----:B------:R-:W-:-:S03]  /*5b80*/  LEA.HI.X R89, R8, R11, R9, 0x2, P2 ;  /* 0x0000000b08597211 */ /* 0x000fc600010f1409 */
[----:B------:R0:W-:Y:S04]  /*5b90*/  @P1 STG.E desc[UR36][R170.64+0x1e4], R151 ;  /* 0x0001e497aa001986 */ /* 0x0001e8000c101924 */
[----:B------:R-:W3:Y:S01]  /*5ba0*/  @P3 LDG.E.LTC128B R154, desc[UR36][R88.64] ;  /* 0x00000024589a3981 */ /* 0x000ee2000c1e1920 */
[----:B------:R-:W-:Y:S01]  /*5bb0*/  IMAD.WIDE.U32 R8, R157, R14, R6 ;  /* 0x0000000e9d087225 */ /* 0x000fe200078e0006 */
[----:B------:R-:W-:Y:S01]  /*5bc0*/  SHF.L.U64.HI R95, R4, 0x9, R5 ;  /* 0x00000009045f7819 */ /* 0x000fe20000010205 */
[----:B------:R-:W-:Y:S01]  /*5bd0*/  BSSY B1, `(.L_x_158) ;  /* 0x0000011000017945 */ /* 0x000fe20003800000 */
[----:B------:R-:W-:Y:S01]  /*5be0*/  ISETP.GT.AND P2, PT, R0, 0x1, P0 ;  /* 0x000000010000780c */ /* 0x000fe20000744270 */
[----:B------:R-:W-:Y:S02]  /*5bf0*/  IMAD.IADD R9, R97, 0x1, R9 ;  /* 0x0000000161097824 */ /* 0x000fe400078e0209 */
[----:B------:R-:W-:-:S02]  /*5c00*/  IMAD.SHL.U32 R93, R4, 0x200, RZ ;  /* 0x00000200045d7824 */ /* 0x000fc400078e00ff */
[----:B------:R-:W-:-:S03]  /*5c10*/  IMAD.WIDE.U32 R90, R23, R12, R8 ;  /* 0x0000000c175a7225 */ /* 0x000fc600078e0008 */
[----:B------:R-:W-:Y:S01]  /*5c20*/  IADD3 R8, P1, R93, R160, RZ ;  /* 0x000000a05d087210 */ /* 0x000fe20007f3e0ff */
[----:B------:R-:W-:Y:S01]  /*5c30*/  IMAD.IADD R5, R13, 0x1, R91 ;  /* 0x000000010d057824 */ /* 0x000fe200078e025b */
[----:B------:R-:W-:-:S03]  /*5c40*/  LEA R4, P4, R90, R10, 0x2 ;  /* 0x0000000a5a047211 */ /* 0x000fc600078810ff */
[----:B------:R-:W-:Y:S01]  /*5c50*/  IMAD.X R9, R95, 0x1, R161, P1 ;  /* 0x000000015f097824 */ /* 0x000fe200008e06a1 */
[----:B------:R-:W-:Y:S02]  /*5c60*/  LEA.HI.X R5, R90, R11, R5, 0x2, P4 ;  /* 0x0000000b5a057211 */ /* 0x000fe400020f1405 */
[----:B---3--:R-:W-:-:S05]  /*5c70*/  LOP3.LUT R15, R154, 0xffffe000, RZ, 0xc0, !PT ;  /* 0xffffe0009a0f7812 */ /* 0x008fca00078ec0ff */
[----:B------:R-:W-:-:S04]  /*5c80*/  FMUL R15, R15, R156 ;  /* 0x0000009c0f0f7220 */ /* 0x000fc80000400000 */
[----:B------:R-:W-:-:S05]  /*5c90*/  FFMA R15, R24, R155, R15 ;  /* 0x0000009b180f7223 */ /* 0x000fca000000000f */
[----:B------:R-:W-:-:S05]  /*5ca0*/  F2FP.TF32.F32.PACK_B R15, R15 ;  /* 0x0000000fff0f723e */ /* 0x000fca00024050ff */
[----:B------:R0:W-:Y:S01]  /*5cb0*/  @P3 STG.E desc[UR36][R8.64], R15 ;  /* 0x0000000f08003986 */ /* 0x0001e2000c101924 */
[----:B------:R-:W-:Y:S05]  /*5cc0*/  @!P2 BRA `(.L_x_159) ;  /* 0x000000000004a947 */ /* 0x000fea0003800000 */
[----:B------:R3:W5:Y:S02]  /*5cd0*/  LDG.E.LTC128B R154, desc[UR36][R4.64+0x4] ;  /* 0x00000424049a7981 */ /* 0x000764000c1e1920 */
.L_x_159:
[----:B------:R-:W-:Y:S05]  /*5ce0*/  BSYNC B1 ;  /* 0x0000000000017941 */ /* 0x000fea0003800000 */
.L_x_158:
[----:B-----5:R-:W-:Y:S01]  /*5cf0*/  LOP3.LUT R21, R154, 0xffffe000, RZ, 0xc0, !PT ;  /* 0xffffe0009a157812 */ /* 0x020fe200078ec0ff */
[----:B0-----:R-:W-:Y:S01]  /*5d00*/  IMAD.WIDE.U32 R14, R157, R14, R162 ;  /* 0x0000000e9d0e7225 */ /* 0x001fe200078e00a2 */
[----:B------:R-:W-:Y:S01]  /*5d10*/  ISETP.GT.AND P1, PT, R3, 0x88, PT ;  /* 0x000000880300780c */ /* 0x000fe20003f24270 */
[----:B------:R-:W-:Y:S02]  /*5d20*/  BSSY B1, `(.L_x_160) ;  /* 0x000000f000017945 */ /* 0x000fe40003800000 */
[----:B------:R-:W-:Y:S01]  /*5d30*/  FMUL R24, R21, R156 ;  /* 0x0000009c15187220 */ /* 0x000fe20000400000 */
[----:B------:R-:W-:Y:S01]  /*5d40*/  ISETP.GT.AND P3, PT, R0, RZ, P1 ;  /* 0x000000ff0000720c */ /* 0x000fe20000f64270 */
[----:B------:R-:W-:Y:S01]  /*5d50*/  IMAD.IADD R97, R97, 0x1, R15 ;  /* 0x0000000161617824 */ /* 0x000fe200078e020f */
[-C--:B------:R-:W-:Y:S01]  /*5d60*/  IADD3 R20, P5, R20, R14.reuse, RZ ;  /* 0x0000000e14147210 */ /* 0x080fe20007fbe0ff */
[----:B------:R-:W-:Y:S01]  /*5d70*/  FFMA R25, R25, R155, R24 ;  /* 0x0000009b19197223 */ /* 0x000fe20000000018 */
[----:B------:R-:W-:-:S03]  /*5d80*/  IADD3 R14, P4, R6, R14, RZ ;  /* 0x0000000e060e7210 */ /* 0x000fc60007f9e0ff */
[----:B------:R-:W-:Y:S01]  /*5d90*/  IMAD.X R158, R97, 0x1, R159, P5 ;  /* 0x00000001619e7824 */ /* 0x000fe200028e069f */
[----:B------:R-:W-:Y:S01]  /*5da0*/  F2FP.TF32.F32.PACK_B R25, R25 ;  /* 0x00000019ff19723e */ /* 0x000fe200024050ff */
[----:B------:R-:W-:Y:S01]  /*5db0*/  IMAD.X R15, R7, 0x1, R97, P4 ;  /* 0x00000001070f7824 */ /* 0x000fe200020e0661 */
[----:B------:R-:W-:-:S03]  /*5dc0*/  LEA R6, P5, R20, R10, 0x2 ;  /* 0x0000000a14067211 */ /* 0x000fc600078a10ff */
[----:B------:R0:W-:Y:S01]  /*5dd0*/  @P2 STG.E desc[UR36][R8.64+0x4], R25 ;  /* 0x0000041908002986 */ /* 0x0001e2000c101924 */
[----:B------:R-:W-:Y:S01]  /*5de0*/  LEA.HI.X R7, R20, R11, R158, 0x2, P5 ;  /* 0x0000000b14077211 */ /* 0x000fe200028f149e */
[----:B------:R-:W-:Y:S08]  /*5df0*/  @!P3 BRA `(.L_x_161) ;  /* 0x000000000004b947 */ /* 0x000ff00003800000 */
[----:B------:R0:W5:Y:S02]  /*5e00*/  LDG.E.LTC128B R154, desc[UR36][R6.64] ;  /* 0x00000024069a7981 */ /* 0x000164000c1e1920 */
.L_x_161:
[----:B------:R-:W-:Y:S05]  /*5e10*/  BSYNC B1 ;  /* 0x0000000000017941 */ /* 0x000fea0003800000 */
.L_x_160:
[----:B-----5:R-:W-:Y:S01]  /*5e20*/  LOP3.LUT R3, R154, 0xffffe000, RZ, 0xc0, !PT ;  /* 0xffffe0009a037812 */ /* 0x020fe200078ec0ff */
[----:B------:R-:W-:Y:S01]  /*5e30*/  IMAD.WIDE.U32 R14, R23, R12, R14 ;  /* 0x0000000c170e7225 */ /* 0x000fe200078e000e */
[----:B0-----:R-:W-:Y:S01]  /*5e40*/  IADD3 R6, P4, R8, R167, RZ ;  /* 0x000000a708067210 */ /* 0x001fe20007f9e0ff */
[----:B------:R-:W-:Y:S01]  /*5e50*/  BSSY B1, `(.L_x_162) ;  /* 0x000000c000017945 */ /* 0x000fe20003800000 */
[----:B------:R-:W-:Y:S01]  /*5e60*/  ISETP.GT.AND P2, PT, R0, 0x1, P1 ;  /* 0x000000010000780c */ /* 0x000fe20000f44270 */
[----:B------:R-:W-:Y:S01]  /*5e70*/  FMUL R3, R3, R156 ;  /* 0x0000009c03037220 */ /* 0x000fe20000400000 */
[----:B------:R-:W-:Y:S01]  /*5e80*/  IMAD.IADD R13, R13, 0x1, R15 ;  /* 0x000000010d0d7824 */ /* 0x000fe200078e020f */
[----:B------:R-:W-:Y:S01]  /*5e90*/  LEA R10, P5, R14, R10, 0x2 ;  /* 0x0000000a0e0a7211 */ /* 0x000fe200078a10ff */
[----:B------:R-:W-:Y:S02]  /*5ea0*/  IMAD.X R7, R9, 0x1, R169, P4 ;  /* 0x0000000109077824 */ /* 0x000fe400020e06a9 */
[----:B------:R-:W-:Y:S01]  /*5eb0*/  FFMA R3, R26, R155, R3 ;  /* 0x0000009b1a037223 */ /* 0x000fe20000000003 */
[----:B------:R-:W-:-:S04]  /*5ec0*/  LEA.HI.X R11, R14, R11, R13, 0x2, P5 ;  /* 0x0000000b0e0b7211 */ /* 0x000fc800028f140d */
[----:B------:R-:W-:-:S05]  /*5ed0*/  F2FP.TF32.F32.PACK_B R3, R3 ;  /* 0x00000003ff03723e */ /* 0x000fca00024050ff */
[----:B------:R0:W-:Y:S01]  /*5ee0*/  @P3 STG.E desc[UR36][R6.64], R3 ;  /* 0x0000000306003986 */ /* 0x0001e2000c101924 */
[----:B------:R-:W-:Y:S05]  /*5ef0*/  @!P2 BRA `(.L_x_163) ;  /* 0x000000000004a947 */ /* 0x000fea0003800000 */
[----:B------:R0:W5:Y:S02]  /*5f00*/  LDG.E.LTC128B R154, desc[UR36][R10.64+0x4] ;  /* 0x000004240a9a7981 */ /* 0x000164000c1e1920 */
.L_x_163:
[----:B------:R-:W-:Y:S05]  /*5f10*/  BSYNC B1 ;  /* 0x0000000000017941 */ /* 0x000fea0003800000 */
.L_x_162:
[----:B0----5:R-:W-:Y:S01]  /*5f20*/  LOP3.LUT R3, R154, 0xffffe000, RZ, 0xc0, !PT ;  /* 0xffffe0009a037812 */ /* 0x021fe200078ec0ff */
[----:B------:R-:W-:Y:S01]  /*5f30*/  BSSY B1, `(.L_x_164) ;  /* 0x0000008000017945 */ /* 0x000fe20003800000 */
[----:B------:R-:W-:-:S03]  /*5f40*/  ISETP.GT.AND P3, PT, R0, 0x8, P0 ;  /* 0x000000080000780c */ /* 0x000fc60000764270 */
[----:B------:R-:W-:-:S04]  /*5f50*/  FMUL R12, R3, R156 ;  /* 0x0000009c030c7220 */ /* 0x000fc80000400000 */
[----:B------:R-:W-:-:S05]  /*5f60*/  FFMA R27, R27, R155, R12 ;  /* 0x0000009b1b1b7223 */ /* 0x000fca000000000c */
[----:B------:R-:W-:-:S05]  /*5f70*/  F2FP.TF32.F32.PACK_B R27, R27 ;  /* 0x0000001bff1b723e */ /* 0x000fca00024050ff */
[----:B------:R0:W-:Y:S01]  /*5f80*/  @P2 STG.E desc[UR36][R6.64+0x4], R27 ;  /* 0x0000041b06002986 */ /* 0x0001e2000c101924 */
[----:B------:R-:W-:Y:S05]  /*5f90*/  @!P3 BRA `(.L_x_165) ;  /* 0x000000000004b947 */ /* 0x000fea0003800000 */
[----:B------:R0:W5:Y:S02]  /*5fa0*/  LDG.E.LTC128B R154, desc[UR36][R4.64+0x20] ;  /* 0x00002024049a7981 */ /* 0x000164000c1e1920 */
.L_x_165:
[----:B------:R-:W-:Y:S05]  /*5fb0*/  BSYNC B1 ;  /* 0x0000000000017941 */ /* 0x000fea0003800000 */
.L_x_164:
[----:B-----5:R-:W-:Y:S01]  /*5fc0*/  LOP3.LUT R3, R154, 0xffffe000, RZ, 0xc0, !PT ;  /* 0xffffe0009a037812 */ /* 0x020fe200078ec0ff */
[----:B0-----:R-:W-:Y:S01]  /*5fd0*/  IMAD.MOV.U32 R6, RZ, RZ, R8 ;  /* 0x000000ffff067224 */ /* 0x001fe200078e0008 */
[----:B------:R-:W-:Y:S01]  /*5fe0*/  ISETP.GT.AND P2, PT, R0, 0x9, P0 ;  /* 0x000000090000780c */ /* 0x000fe20000744270 */
[----:B------:R-:W-:Y:S01]  /*5ff0*/  IMAD.MOV.U32 R7, RZ, RZ, R9 ;  /* 0x000000ffff077224 */ /* 0x000fe200078e0009 */
[----:B------:R-:W-:Y:S01]  /*6000*/  BSSY B1, `(.L_x_166) ;  /* 0x0000007000017945 */ /* 0x000fe20003800000 */
[----:B------:R-:W-:-:S04]  /*6010*/  FMUL R3, R3, R156 ;  /* 0x0000009c03037220 */ /* 0x000fc80000400000 */
[----:B------:R-:W-:-:S05]  /*6020*/  FFMA R3, R28, R155, R3 ;  /* 0x0000009b1c037223 */ /* 0x000fca0000000003 */
[----:B------:R-:W-:-:S05]  /*6030*/  F2FP.TF32.F32.PACK_B R3, R3 ;  /* 0x00000003ff03723e */ /* 0x000fca00024050ff */
[----:B------:R0:W-:Y:S01]  /*6040*/  @P3 STG.E desc[UR36][R6.64+0x20], R3 ;  /* 0x0000200306003986 */ /* 0x0001e2000c101924 */
[----:B------:R-:W-:Y:S05]  /*6050*/  @!P2 BRA `(.L_x_167) ;  /* 0x000000000004a947 */ /* 0x000fea0003800000 */
[----:B------:R0:W5:Y:S02]  /*6060*/  LDG.E.LTC128B R154, desc[UR36][R4.64+0x24] ;  /* 0x00002424049a7981 */ /* 0x000164000c1e1920 */
.L_x_167:
[----:B------:R-:W-:Y:S05]  /*6070*/  BSYNC B1 ;  /* 0x0000000000017941 */ /* 0x000fea0003800000 */
.L_x_166:
        /* <DEDUP_REMOVED lines=9> */
.L_x_169:
[----:B------:R-:W-:Y:S05]  /*6110*/  BSYNC B1 ;  /* 0x0000000000017941 */ /* 0x000fea0003800000 */
.L_x_168:
[----:B-----5:R-:W-:Y:S01]  /*6120*/  LOP3.LUT R3, R154, 0xffffe000, RZ, 0xc0, !PT ;  /* 0xffffe0009a037812 */ /* 0x020fe200078ec0ff */
[----:B------:R-:W-:Y:S01]  /*6130*/  BSSY B1, `(.L_x_170) ;  /* 0x000000a000017945 */ /* 0x000fe20003800000 */
[----:B------:R-:W-:Y:S02]  /*6140*/  IADD3 R8, P3, R167, R8, RZ ;  /* 0x00000008a7087210 */ /* 0x000fe40007f7e0ff */
[----:B------:R-:W-:Y:S01]  /*6150*/  ISETP.GT.AND P2, PT, R0, 0x9, P1 ;  /* 0x000000090000780c */ /* 0x000fe20000f44270 */
[----:B------:R-:W-:Y:S02]  /*6160*/  FMUL R3, R3, R156 ;  /* 0x0000009c03037220 */ /* 0x000fe40000400000 */
[----:B------:R-:W-:Y:S02]  /*6170*/  IMAD.X R9, R169, 0x1, R9, P3 ;  /* 0x00000001a9097824 */ /* 0x000fe400018e0609 */
[----:B------:R-:W-:-:S05]  /*6180*/  FFMA R3, R30, R155, R3 ;  /* 0x0000009b1e037223 */ /* 0x000fca0000000003 */
[----:B------:R-:W-:-:S05]  /*6190*/  F2FP.TF32.F32.PACK_B R3, R3 ;  /* 0x00000003ff03723e */ /* 0x000fca00024050ff */
[----:B------:R0:W-:Y:S01]  /*61a0*/  @P4 STG.E desc[UR36][R8.64+0x20], R3 ;  /* 0x0000200308004986 */ /* 0x0001e2000c101924 */
[----:B------:R-:W-:Y:S05]  /*61b0*/  @!P2 BRA `(.L_x_171) ;  /* 0x000000000004a947 */ /* 0x000fea0003800000 */
[----:B------:R0:W5:Y:S02]  /*61c0*/  LDG.E.LTC128B R154, desc[UR36][R10.64+0x24] ;  /* 0x000024240a9a7981 */ /* 0x000164000c1e1920 */
.L_x_171:
[----:B------:R-:W-:Y:S05]  /*61d0*/  BSYNC B1 ;  /* 0x0000000000017941 */ /* 0x000fea0003800000 */
.L_x_170:
[----:B0----5:R-:W-:Y:S01]  /*61e0*/  LOP3.LUT R3, R154, 0xffffe000, RZ, 0xc0, !PT ;  /* 0xffffe0009a037812 */ /* 0x021fe200078ec0ff */
[----:B------:R-:W-:Y:S01]  /*61f0*/  BSSY B1, `(.L_x_172) ;  /* 0x000000a000017945 */ /* 0x000fe20003800000 */
[----:B------:R-:W-:Y:S02]  /*6200*/  IADD3 R8, P4, P5, R167, R160, R93 ;  /* 0x000000a0a7087210 */ /* 0x000fe40007d9e05d */
[----:B------:R-:W-:Y:S01]  /*6210*/  ISETP.GT.AND P3, PT, R0, 0x10, P0 ;  /* 0x000000100000780c */ /* 0x000fe20000764270 */
[----:B------:R-:W-:Y:S01]  /*6220*/  FMUL R12, R3, R156 ;  /* 0x0000009c030c7220 */ /* 0x000fe20000400000 */
[----:B------:R-:W-:-:S03]  /*6230*/  IADD3.X R9, R169, R161, R95, P4, P5 ;  /* 0x000000a1a9097210 */ /* 0x000fc600027ea45f */
[----:B------:R-:W-:-:S05]  /*6240*/  FFMA R31, R31, R155, R12 ;  /* 0x0000009b1f1f7223 */ /* 0x000fca000000000c */
[----:B------:R-:W-:-:S05]  /*6250*/  F2FP.TF32.F32.PACK_B R31, R31 ;  /* 0x0000001fff1f723e */ /* 0x000fca00024050ff */
[----:B------:R0:W-:Y:S01]  /*6260*/  @P2 STG.E desc[UR36][R8.64+0x24], R31 ;  /* 0x0000241f08002986 */ /* 0x0001e2000c101924 */
[----:B------:R-:W-:Y:S05]  /*6270*/  @!P3 BRA `(.L_x_173) ;  /* 0x000000000004b947 */ /* 0x000fea0003800000 */
[----:B------:R0:W5:Y:S02]  /*6280*/  LDG.E.LTC128B R154, desc[UR36][R4.64+0x40] ;  /* 0x00004024049a7981 */ /* 0x000164000c1e1920 */
.L_x_173:
[----:B------:R-:W-:Y:S05]  /*6290*/  BSYNC B1 ;  /* 0x0000000000017941 */ /* 0x000fea0003800000 */
.L_x_172:
[----:B-----5:R-:W-:Y:S01]  /*62a0*/  LOP3.LUT R3, R154, 0xffffe000, RZ, 0xc0, !PT ;  /* 0xffffe0009a037812 */ /* 0x020fe200078ec0ff */
        /* <DEDUP_REMOVED lines=8> */
.L_x_175:
[----:B------:R-:W-:Y:S05]  /*6330*/  BSYNC B1 ;  /* 0x0000000000017941 */ /* 0x000fea0003800000 */
.L_x_174:
        /* <DEDUP_REMOVED lines=9> */
.L_x_177:
[----:B------:R-:W-:Y:S05]  /*63d0*/  BSYNC B1 ;  /* 0x0000000000017941 */ /* 0x000fea0003800000 */
.L_x_176:
        /* <DEDUP_REMOVED lines=9> */
.L_x_179:
[----:B------:R-:W-:Y:S05]  /*6470*/  BSYNC B1 ;  /* 0x0000000000017941 */ /* 0x000fea0003800000 */
.L_x_178:
        /* <DEDUP_REMOVED lines=9> */
.L_x_181:
[----:B------:R-:W-:Y:S05]  /*6510*/  BSYNC B1 ;  /* 0x0000000000017941 */ /* 0x000fea0003800000 */
.L_x_180:
        /* <DEDUP_REMOVED lines=9> */
.L_x_183:
[----:B------:R-:W-:Y:S05]  /*65b0*/  BSYNC B1 ;  /* 0x0000000000017941 */ /* 0x000fea0003800000 */
.L_x_182:
        /* <DEDUP_REMOVED lines=9> */
.L_x_185:
[----:B------:R-:W-:Y:S05]  /*6650*/  BSYNC B1 ;  /* 0x0000000000017941 */ /* 0x000fea0003800000 */
.L_x_184:
        /* <DEDUP_REMOVED lines=9> */
.L_x_187:
[----:B------:R-:W-:Y:S05]  /*66f0*/  BSYNC B1 ;  /* 0x0000000000017941 */ /* 0x000fea0003800000 */
.L_x_186:
        /* <DEDUP_REMOVED lines=9> */
.L_x_189:
[----:B------:R-:W-:Y:S05]  /*6790*/  BSYNC B1 ;  /* 0x0000000000017941 */ /* 0x000fea0003800000 */
.L_x_188:
        /* <DEDUP_REMOVED lines=9> */
.L_x_191:
[----:B------:R-:W-:Y:S05]  /*6830*/  BSYNC B1 ;  /* 0x0000000000017941 */ /* 0x000fea0003800000 */
.L_x_190:
        /* <DEDUP_REMOVED lines=9> */
.L_x_193:
[----:B------:R-:W-:Y:S05]  /*68d0*/  BSYNC B1 ;  /* 0x0000000000017941 */ /* 0x000fea0003800000 */
.L_x_192:
        /* <DEDUP_REMOVED lines=9> */
.L_x_195:
[----:B------:R-:W-:Y:S05]  /*6970*/  BSYNC B1 ;  /* 0x0000000000017941 */ /* 0x000fea0003800000 */
.L_x_194:
        /* <DEDUP_REMOVED lines=9> */
.L_x_197:
[----:B------:R-:W-:Y:S05]  /*6a10*/  BSYNC B1 ;  /* 0x0000000000017941 */ /* 0x000fea0003800000 */
.L_x_196:
        /* <DEDUP_REMOVED lines=9> */
.L_x_199:
[----:B------:R-:W-:Y:S05]  /*6ab0*/  BSYNC B1 ;  /* 0x0000000000017941 */ /* 0x000fea0003800000 */
.L_x_198:
        /* <DEDUP_REMOVED lines=9> */
.L_x_201:
[----:B------:R-:W-:Y:S05]  /*6b50*/  BSYNC B1 ;  /* 0x0000000000017941 */ /* 0x000fea0003800000 */
.L_x_200:
        /* <DEDUP_REMOVED lines=9> */
.L_x_203:
[----:B------:R-:W-:Y:S05]  /*6bf0*/  BSYNC B1 ;  /* 0x0000000000017941 */ /* 0x000fea0003800000 */
.L_x_202:
        /* <DEDUP_REMOVED lines=9> */
.L_x_205:
[----:B------:R-:W-:Y:S05]  /*6c90*/  BSYNC B1 ;  /* 0x0000000000017941 */ /* 0x000fea0003800000 */
.L_x_204:
        /* <DEDUP_REMOVED lines=9> */
.L_x_207:
[----:B------:R-:W-:Y:S05]  /*6d30*/  BSYNC B1 ;  /* 0x0000000000017941 */ /* 0x000fea0003800000 */
.L_x_206:
        /* <DEDUP_REMOVED lines=9> */
.L_x_209:
[----:B------:R-:W-:Y:S05]  /*6dd0*/  BSYNC B1 ;  /* 0x0000000000017941 */ /* 0x000fea0003800000 */
.L_x_208:
        /* <DEDUP_REMOVED lines=9> */
.L_x_211:
[----:B------:R-:W-:Y:S05]  /*6e70*/  BSYNC B1 ;  /* 0x0000000000017941 */ /* 0x000fea0003800000 */
.L_x_210:
        /* <DEDUP_REMOVED lines=9> */
.L_x_213:
[----:B------:R-:W-:Y:S05]  /*6f10*/  BSYNC B1 ;  /* 0x0000000000017941 */ /* 0x000fea0003800000 */
.L_x_212:
        /* <DEDUP_REMOVED lines=9> */
.L_x_215:
[----:B------:R-:W-:Y:S05]  /*6fb0*/  BSYNC B1 ;  /* 0x0000000000017941 */ /* 0x000fea0003800000 */
.L_x_214:
        /* <DEDUP_REMOVED lines=9> */
.L_x_217:
[----:B------:R-:W-:Y:S05]  /*7050*/  BSYNC B1 ;  /* 0x0000000000017941 */ /* 0x000fea0003800000 */
.L_x_216:
        /* <DEDUP_REMOVED lines=9> */
.L_x_219:
[----:B------:R-:W-:Y:S05]  /*70f0*/  BSYNC B1 ;  /* 0x0000000000017941 */ /* 0x000fea0003800000 */
.L_x_218:
        /* <DEDUP_REMOVED lines=9> */
.L_x_221:
[----:B------:R-:W-:Y:S05]  /*7190*/  BSYNC B1 ;  /* 0x0000000000017941 */ /* 0x000fea0003800000 */
.L_x_220:
        /* <DEDUP_REMOVED lines=9> */
.L_x_223:
[----:B------:R-:W-:Y:S05]  /*7230*/  BSYNC B1 ;  /* 0x0000000000017941 */ /* 0x000fea0003800000 */
.L_x_222:
        /* <DEDUP_REMOVED lines=9> */
.L_x_225:
[----:B------:R-:W-:Y:S05]  /*72d0*/  BSYNC B1 ;  /* 0x0000000000017941 */ /* 0x000fea0003800000 */
.L_x_224:
        /* <DEDUP_REMOVED lines=9> */
.L_x_227:
[----:B------:R-:W-:Y:S05]  /*7370*/  BSYNC B1 ;  /* 0x0000000000017941 */ /* 0x000fea0003800000 */
.L_x_226:
        /* <DEDUP_REMOVED lines=9> */
.L_x_229:
[----:B------:R-:W-:Y:S05]  /*7410*/  BSYNC B1 ;  /* 0x0000000000017941 */ /* 0x000fea0003800000 */
.L_x_228:
        /* <DEDUP_REMOVED lines=9> */
.L_x_231:
[----:B------:R-:W-:Y:S05]  /*74b0*/  BSYNC B1 ;  /* 0x0000000000017941 */ /* 0x000fea0003800000 */
.L_x_230:
        /* <DEDUP_REMOVED lines=9> */
.L_x_233:
[----:B------:R-:W-:Y:S05]  /*7550*/  BSYNC B1 ;  /* 0x0000000000017941 */ /* 0x000fea0003800000 */
.L_x_232:
        /* <DEDUP_REMOVED lines=9> */
.L_x_235:
[----:B------:R-:W-:Y:S05]  /*75f0*/  BSYNC B1 ;  /* 0x0000000000017941 */ /* 0x000fea0003800000 */
.L_x_234:
        /* <DEDUP_REMOVED lines=9> */
.L_x_237:
[----:B------:R-:W-:Y:S05]  /*7690*/  BSYNC B1 ;  /* 0x0000000000017941 */ /* 0x000fea0003800000 */
.L_x_236:
        /* <DEDUP_REMOVED lines=9> */
.L_x_239:
[----:B------:R-:W-:Y:S05]  /*7730*/  BSYNC B1 ;  /* 0x0000000000017941 */ /* 0x000fea0003800000 */
.L_x_238:
        /* <DEDUP_REMOVED lines=9> */
.L_x_241:
[----:B------:R-:W-:Y:S05]  /*77d0*/  BSYNC B1 ;  /* 0x0000000000017941 */ /* 0x000fea0003800000 */
.L_x_240:
        /* <DEDUP_REMOVED lines=9> */
.L_x_243:
[----:B------:R-:W-:Y:S05]  /*7870*/  BSYNC B1 ;  /* 0x0000000000017941 */ /* 0x000fea0003800000 */
.L_x_242:
        /* <DEDUP_REMOVED lines=9> */
.L_x_245:
[----:B------:R-:W-:Y:S05]  /*7910*/  BSYNC B1 ;  /* 0x0000000000017941 */ /* 0x000fea0003800000 */
.L_x_244:
        /* <DEDUP_REMOVED lines=9> */
.L_x_247:
[----:B------:R-:W-:Y:S05]  /*79b0*/  BSYNC B1 ;  /* 0x0000000000017941 */ /* 0x000fea0003800000 */
.L_x_246:
        /* <DEDUP_REMOVED lines=9> */
.L_x_249:
[----:B------:R-:W-:Y:S05]  /*7a50*/  BSYNC B1 ;  /* 0x0000000000017941 */ /* 0x000fea0003800000 */
.L_x_248:
        /* <DEDUP_REMOVED lines=9> */
.L_x_251:
[----:B------:R-:W-:Y:S05]  /*7af0*/  BSYNC B1 ;  /* 0x0000000000017941 */ /* 0x000fea0003800000 */
.L_x_250:
        /* <DEDUP_REMOVED lines=9> */
.L_x_253:
[----:B------:R-:W-:Y:S05]  /*7b90*/  BSYNC B1 ;  /* 0x0000000000017941 */ /* 0x000fea0003800000 */
.L_x_252:
        /* <DEDUP_REMOVED lines=9> */
.L_x_255:
[----:B------:R-:W-:Y:S05]  /*7c30*/  BSYNC B1 ;  /* 0x0000000000017941 */ /* 0x000fea0003800000 */
.L_x_254:
        /* <DEDUP_REMOVED lines=9> */
.L_x_257:
[----:B------:R-:W-:Y:S05]  /*7cd0*/  BSYNC B1 ;  /* 0x0000000000017941 */ /* 0x000fea0003800000 */
.L_x_256:
        /* <DEDUP_REMOVED lines=9> */
.L_x_259:
[----:B------:R-:W-:Y:S05]  /*7d70*/  BSYNC B1 ;  /* 0x0000000000017941 */ /* 0x000fea0003800000 */
.L_x_258:
        /* <DEDUP_REMOVED lines=9> */
.L_x_261:
[----:B------:R-:W-:Y:S05]  /*7e10*/  BSYNC B1 ;  /* 0x0000000000017941 */ /* 0x000fea0003800000 */
.L_x_260:
        /* <DEDUP_REMOVED lines=9> */
.L_x_263:
[----:B------:R-:W-:Y:S05]  /*7eb0*/  BSYNC B1 ;  /* 0x0000000000017941 */ /* 0x000fea0003800000 */
.L_x_262:
        /* <DEDUP_REMOVED lines=9> */
.L_x_265:
[----:B------:R-:W-:Y:S05]  /*7f50*/  BSYNC B1 ;  /* 0x0000000000017941 */ /* 0x000fea0003800000 */
.L_x_264:
        /* <DEDUP_REMOVED lines=9> */
.L_x_267:
[----:B------:R-:W-:Y:S05]  /*7ff0*/  BSYNC B1 ;  /* 0x0000000000017941 */ /* 0x000fea0003800000 */
.L_x_266:
        /* <DEDUP_REMOVED lines=9> */
.L_x_269:
[----:B------:R-:W-:Y:S05]  /*8090*/  BSYNC B1 ;  /* 0x0000000000017941 */ /* 0x000fea0003800000 */
.L_x_268:
        /* <DEDUP_REMOVED lines=9> */
.L_x_271:
[----:B------:R-:W-:Y:S05]  /*8130*/  BSYNC B1 ;  /* 0x0000000000017941 */ /* 0x000fea0003800000 */
.L_x_270:
        /* <DEDUP_REMOVED lines=9> */
.L_x_273:
[----:B------:R-:W-:Y:S05]  /*81d0*/  BSYNC B1 ;  /* 0x0000000000017941 */ /* 0x000fea0003800000 */
.L_x_272:
        /* <DEDUP_REMOVED lines=9> */
.L_x_275:
[----:B------:R-:W-:Y:S05]  /*8270*/  BSYNC B1 ;  /* 0x0000000000017941 */ /* 0x000fea0003800000 */
.L_x_274:
        /* <DEDUP_REMOVED lines=9> */
.L_x_277:
[----:B------:R-:W-:Y:S05]  /*8310*/  BSYNC B1 ;  /* 0x0000000000017941 */ /* 0x000fea0003800000 */
.L_x_276:
        /* <DEDUP_REMOVED lines=9> */
.L_x_279:
[----:B------:R-:W-:Y:S05]  /*83b0*/  BSYNC B1 ;  /* 0x0000000000017941 */ /* 0x000fea0003800000 */
.L_x_278:
[----:B0----5:R-:W-:Y:S01]  /*83c0*/  LOP3.LUT R3, R154, 0xffffe000, RZ, 0xc0, !PT ;  /* 0xffffe0009a037812 */ /* 0x021fe200078ec0ff */
[----:B------:R-:W-:Y:S01]  /*83d0*/  BSSY B1, `(.L_x_280) ;  /* 0x0000008000017945 */ /* 0x000fe20003800000 */
[----:B------:R-:W-:-:S03]  /*83e0*/  ISETP.GT.AND P2, PT, R0, 0x78, P1 ;  /* 0x000000780000780c */ /* 0x000fc60000f44270 */
[----:B---3--:R-:W-:-:S04]  /*83f0*/  FMUL R4, R3, R156 ;  /* 0x0000009c03047220 */ /* 0x008fc80000400000 */
[----:B------:R-:W-:-:S05]  /*8400*/  FFMA R85, R85, R155, R4 ;  /* 0x0000009b55557223 */ /* 0x000fca0000000004 */
[----:B------:R-:W-:-:S05]  /*8410*/  F2FP.TF32.F32.PACK_B R85, R85 ;  /* 0x00000055ff55723e */ /* 0x000fca00024050ff */
[----:B------:R0:W-:Y:S01]  /*8420*/  @P0 STG.E desc[UR36][R6.64+0x1e4], R85 ;  /* 0x0001e45506000986 */ /* 0x0001e2000c101924 */
[----:B------:R-:W-:Y:S05]  /*8430*/  @!P2 BRA `(.L_x_281) ;  /* 0x000000000004a947 */ /* 0x000fea0003800000 */
[----:B------:R3:W5:Y:S02]  /*8440*/  LDG.E.LTC128B R154, desc[UR36][R10.64+0x1e0] ;  /* 0x0001e0240a9a7981 */ /* 0x000764000c1e1920 */
.L_x_281:
[----:B------:R-:W-:Y:S05]  /*8450*/  BSYNC B1 ;  /* 0x0000000000017941 */ /* 0x000fea0003800000 */
.L_x_280:
[----:B-----5:R-:W-:Y:S01]  /*8460*/  LOP3.LUT R3, R154, 0xffffe000, RZ, 0xc0, !PT ;  /* 0xffffe0009a037812 */ /* 0x020fe200078ec0ff */
[----:B------:R-:W-:Y:S01]  /*8470*/  @P2 IMAD.MOV.U32 R4, RZ, RZ, R8 ;  /* 0x000000ffff042224 */ /* 0x000fe200078e0008 */
[----:B------:R-:W-:Y:S01]  /*8480*/  ISETP.GT.AND P1, PT, R0, 0x79, P1 ;  /* 0x000000790000780c */ /* 0x000fe20000f24270 */
[----:B------:R-:W-:Y:S01]  /*8490*/  @P2 IMAD.MOV.U32 R5, RZ, RZ, R9 ;  /* 0x000000ffff052224 */ /* 0x000fe200078e0009 */
[----:B------:R-:W-:Y:S01]  /*84a0*/  BSSY B1, `(.L_x_282) ;  /* 0x0000007000017945 */ /* 0x000fe20003800000 */
[----:B------:R-:W-:-:S04]  /*84b0*/  FMUL R3, R3, R156 ;  /* 0x0000009c03037220 */ /* 0x000fc80000400000 */
[----:B------:R-:W-:-:S05]  /*84c0*/  FFMA R3, R86, R155, R3 ;  /* 0x0000009b56037223 */ /* 0x000fca0000000003 */
[----:B------:R-:W-:-:S05]  /*84d0*/  F2FP.TF32.F32.PACK_B R3, R3 ;  /* 0x00000003ff03723e */ /* 0x000fca00024050ff */
[----:B------:R0:W-:Y:S01]  /*84e0*/  @P2 STG.E desc[UR36][R4.64+0x1e0], R3 ;  /* 0x0001e00304002986 */ /* 0x0001e2000c101924 */
[----:B------:R-:W-:Y:S05]  /*84f0*/  @!P1 BRA `(.L_x_283) ;  /* 0x0000000000049947 */ /* 0x000fea0003800000 */
[----:B------:R0:W5:Y:S02]  /*8500*/  LDG.E.LTC128B R154, desc[UR36][R10.64+0x1e4] ;  /* 0x0001e4240a9a7981 */ /* 0x000164000c1e1920 */
.L_x_283:
[----:B------:R-:W-:Y:S05]  /*8510*/  BSYNC B1 ;  /* 0x0000000000017941 */ /* 0x000fea0003800000 */
.L_x_282:
[----:B------:R-:W-:Y:S05]  /*8520*/  @!P1 BRA `(.L_x_284) ;  /* 0x00000024003c9947 */ /* 0x000fea0003800000 */
[----:B0----5:R-:W-:-:S05]  /*8530*/  LOP3.LUT R3, R154, 0xffffe000, RZ, 0xc0, !PT ;  /* 0xffffe0009a037812 */ /* 0x021fca00078ec0ff */
[----:B------:R-:W-:-:S04]  /*8540*/  FMUL R0, R3, R156 ;  /* 0x0000009c03007220 */ /* 0x000fc80000400000 */
[----:B------:R-:W-:-:S05]  /*8550*/  FFMA R87, R87, R155, R0 ;  /* 0x0000009b57577223 */ /* 0x000fca0000000000 */
[----:B------:R-:W-:-:S05]  /*8560*/  F2FP.TF32.F32.PACK_B R87, R87 ;  /* 0x00000057ff57723e */ /* 0x000fca00024050ff */
[----:B------:R0:W-:Y:S01]  /*8570*/  STG.E desc[UR36][R8.64+0x1e4], R87 ;  /* 0x0001e45708007986 */ /* 0x0001e2000c101924 */
[----:B------:R-:W-:Y:S05]  /*8580*/  BRA `(.L_x_284) ;  /* 0x0000002400247947 */ /* 0x000fea0003800000 */
.L_x_33:
[----:B------:R-:W-:Y:S01]  /*8590*/  ULDC.64 UR4, c[0x0][0x5c0] ;  /* 0x0001700000047ab9 */ /* 0x000fe20000000a00 */
[-C--:B------:R-:W-:Y:S01]  /*85a0*/  FMUL R15, R88, R155.reuse ;  /* 0x0000009b580f7220 */ /* 0x080fe20000400000 */
[----:B------:R-:W-:Y:S01]  /*85b0*/  LEA R6, P0, R170, UR4, 0x2 ;  /* 0x00000004aa067c11 */ /* 0x000fe2000f8010ff */
[----:B------:R-:W-:Y:S01]  /*85c0*/  IMAD.SHL.U32 R11, R4, 0x20, RZ ;  /* 0x00000020040b7824 */ /* 0x000fe200078e00ff */
[----:B------:R-:W-:Y:S01]  /*85d0*/  ISETP.GT.AND P5, PT, R0, 0x1, P3 ;  /* 0x000000010000780c */ /* 0x000fe20001fa4270 */
[-C--:B------:R-:W-:Y:S01]  /*85e0*/  FMUL R89, R89, R155.reuse ;  /* 0x0000009b59597220 */ /* 0x080fe20000400000 */
[----:B------:R-:W-:Y:S01]  /*85f0*/  LEA.HI.X R7, R170, UR5, R173, 0x2, P0 ;  /* 0x00000005aa077c11 */ /* 0x000fe200080f14ad */
[-C--:B------:R-:W-:Y:S01]  /*8600*/  FMUL R21, R90, R155.reuse ;  /* 0x0000009b5a157220 */ /* 0x080fe20000400000 */
[----:B------:R-:W-:Y:S01]  /*8610*/  ISETP.GT.AND P0, PT, R3, 0x8, PT ;  /* 0x000000080300780c */ /* 0x000fe20003f04270 */
[----:B------:R-:W-:Y:S01]  /*8620*/  FMUL R91, R91, R155 ;  /* 0x0000009b5b5b7220 */ /* 0x000fe20000400000 */
[----:B------:R-:W-:Y:S01]  /*8630*/  F2FP.TF32.F32.PACK_B R15, R15 ;  /* 0x0000000fff0f723e */ /* 0x000fe200024050ff */
[-C--:B------:R-:W-:Y:S01]  /*8640*/  FMUL R93, R93, R155.reuse ;  /* 0x0000009b5d5d7220 */ /* 0x080fe20000400000 */
[----:B------:R-:W-:Y:S01]  /*8650*/  ISETP.GT.AND P1, PT, R0, RZ, P0 ;  /* 0x000000ff0000720c */ /* 0x000fe20000724270 */
[-C--:B------:R-:W-:Y:S01]  /*8660*/  FMUL R23, R94, R155.reuse ;  /* 0x0000009b5e177220 */ /* 0x080fe20000400000 */
[----:B------:R-:W-:Y:S01]  /*8670*/  ISETP.GT.AND P4, PT, R0, 0x1, P0 ;  /* 0x000000010000780c */ /* 0x000fe20000784270 */
[----:B------:R0:W-:Y:S01]  /*8680*/  @P2 STG.E desc[UR36][R6.64], R15 ;  /* 0x0000000f06002986 */ /* 0x0001e2000c101924 */
[----:B------:R-:W-:Y:S01]  /*8690*/  SHF.L.U64.HI R9, R4, 0x5, R5 ;  /* 0x0000000504097819 */ /* 0x000fe20000010205 */
[-C--:B------:R-:W-:Y:S01]  /*86a0*/  FMUL R95, R95, R155.reuse ;  /* 0x0000009b5f5f7220 */ /* 0x080fe20000400000 */
[-C--:B------:R-:W-:Y:S01]  /*86b0*/  IADD3 R12, P2, R11, R6.reuse, RZ ;  /* 0x000000060b0c7210 */ /* 0x080fe20007f5e0ff */
[----:B------:R-:W-:Y:S01]  /*86c0*/  FMUL R97, R97, R155 ;  /* 0x0000009b61617220 */ /* 0x000fe20000400000 */
[----:B------:R-:W-:Y:S01]  /*86d0*/  F2FP.TF32.F32.PACK_B R89, R89 ;  /* 0x00000059ff59723e */ /* 0x000fe200024050ff */
[----:B------:R-:W-:Y:S01]  /*86e0*/  FMUL R99, R99, R155 ;  /* 0x0000009b63637220 */ /* 0x000fe20000400000 */
[----:B------:R-:W-:Y:S01]  /*86f0*/  F2FP.TF32.F32.PACK_B R21, R21 ;  /* 0x00000015ff15723e */ /* 0x000fe200024050ff */
[----:B------:R-:W-:Y:S01]  /*8700*/  IMAD.X R13, R9, 0x1, R7, P2 ;  /* 0x00000001090d7824 */ /* 0x000fe200010e0607 */
[----:B------:R-:W-:Y:S01]  /*8710*/  F2FP.TF32.F32.PACK_B R91, R91 ;  /* 0x0000005bff5b723e */ /* 0x000fe200024050ff */
[----:B------:R-:W-:Y:S01]  /*8720*/  @P5 STG.E desc[UR36][R6.64+0x4], R89 ;  /* 0x0000045906005986 */ /* 0x000fe2000c101924 */
[----:B------:R-:W-:Y:S01]  /*8730*/  ISETP.GT.AND P5, PT, R0, 0x8, P3 ;  /* 0x000000080000780c */ /* 0x000fe20001fa4270 */
[-C--:B0-----:R-:W-:Y:S01]  /*8740*/  FMUL R15, R92, R155.reuse ;  /* 0x0000009b5c0f7220 */ /* 0x081fe20000400000 */
[C---:B------:R-:W-:Y:S01]  /*8750*/  ISETP.GT.AND P2, PT, R0.reuse, 0x9, P3 ;  /* 0x000000090000780c */ /* 0x040fe20001f44270 */
[----:B------:R0:W-:Y:S01]  /*8760*/  @P1 STG.E desc[UR36][R12.64], R21 ;  /* 0x000000150c001986 */ /* 0x0001e2000c101924 */
[C---:B------:R-:W-:Y:S01]  /*8770*/  ISETP.GT.AND P1, PT, R0.reuse, 0x8, P0 ;  /* 0x000000080000780c */ /* 0x040fe20000724270 */
[----:B------:R-:W-:Y:S01]  /*8780*/  FMUL R101, R101, R155 ;  /* 0x0000009b65657220 */ /* 0x000fe20000400000 */
[----:B------:R-:W-:Y:S01]  /*8790*/  F2FP.TF32.F32.PACK_B R15, R15 ;  /* 0x0000000fff0f723e */ /* 0x000fe200024050ff */
[----:B------:R-:W-:Y:S01]  /*87a0*/  @P4 STG.E desc[UR36][R12.64+0x4], R91 ;  /* 0x0000045b0c004986 */ /* 0x000fe2000c101924 */
[----:B------:R-:W-:Y:S01]  /*87b0*/  ISETP.GT.AND P4, PT, R0, 0x9, P0 ;  /* 0x000000090000780c */ /* 0x000fe20000784270 */
[----:B------:R-:W-:Y:S01]  /*87c0*/  FMUL R103, R103, R155 ;  /* 0x0000009b67677220 */ /* 0x000fe20000400000 */
[----:B------:R-:W-:Y:S01]  /*87d0*/  F2FP.TF32.F32.PACK_B R93, R93 ;  /* 0x0000005dff5d723e */ /* 0x000fe200024050ff */
[----:B------:R-:W-:Y:S01]  /*87e0*/  FMUL R105, R105, R155 ;  /* 0x0000009b69697220 */ /* 0x000fe20000400000 */
[----:B------:R-:W-:Y:S01]  /*87f0*/  F2FP.TF32.F32.PACK_B R23, R23 ;  /* 0x00000017ff17723e */ /* 0x000fe200024050ff */
[----:B------:R1:W-:Y:S01]  /*8800*/  @P5 STG.E desc[UR36][R6.64+0x20], R15 ;  /* 0x0000200f06005986 */ /* 0x0003e2000c101924 */
[----:B------:R-:W-:Y:S01]  /*8810*/  F2FP.TF32.F32.PACK_B R95, R95 ;  /* 0x0000005fff5f723e */ /* 0x000fe200024050ff */
[-C--:B0-----:R-:W-:Y:S01]  /*8820*/  FMUL R21, R96, R155.reuse ;  /* 0x0000009b60157220 */ /* 0x081fe20000400000 */
[C---:B------:R-:W-:Y:S01]  /*8830*/  ISETP.GT.AND P5, PT, R0.reuse, 0x10, P3 ;  /* 0x000000100000780c */ /* 0x040fe20001fa4270 */
[----:B------:R-:W-:Y:S01]  /*8840*/  @P2 STG.E desc[UR36][R6.64+0x24], R93 ;  /* 0x0000245d06002986 */ /* 0x000fe2000c101924 */
[C---:B------:R-:W-:Y:S01]  /*8850*/  ISETP.GT.AND P2, PT, R0.reuse, 0x11, P3 ;  /* 0x000000110000780c */ /* 0x040fe20001f44270 */
[----:B------:R-:W-:Y:S01]  /*8860*/  FMUL R107, R107, R155 ;  /* 0x0000009b6b6b7220 */ /* 0x000fe20000400000 */
[----:B------:R-:W-:Y:S01]  /*8870*/  F2FP.TF32.F32.PACK_B R21, R21 ;  /* 0x00000015ff15723e */ /* 0x000fe200024050ff */
[----:B------:R0:W-:Y:S01]  /*8880*/  @P1 STG.E desc[UR36][R12.64+0x20], R23 ;  /* 0x000020170c001986 */ /* 0x0001e2000c101924 */
[C---:B------:R-:W-:Y:S01]  /*8890*/  ISETP.GT.AND P1, PT, R0.reuse, 0x10, P0 ;  /* 0x000000100000780c */ /* 0x040fe20000724270 */
[----:B------:R-:W-:Y:S01]  /*88a0*/  FMUL R109, R109, R155 ;  /* 0x0000009b6d6d7220 */ /* 0x000fe20000400000 */
[----:B------:R-:W-:Y:S01]  /*88b0*/  F2FP.TF32.F32.PACK_B R97, R97 ;  /* 0x00000061ff61723e */ /* 0x000fe200024050ff */
[----:B------:R-:W-:Y:S01]  /*88c0*/  @P4 STG.E desc[UR36][R12.64+0x24], R95 ;  /* 0x0000245f0c004986 */ /* 0x000fe2000c101924 */
[----:B------:R-:W-:Y:S01]  /*88d0*/  ISETP.GT.AND P4, PT, R0, 0x11, P0 ;  /* 0x000000110000780c */ /* 0x000fe20000784270 */
[----:B-1----:R-:W-:Y:S01]  /*88e0*/  FMUL R15, R98, R155 ;  /* 0x0000009b620f7220 */ /* 0x002fe20000400000 */
[----:B------:R-:W-:Y:S01]  /*88f0*/  F2FP.TF32.F32.PACK_B R99, R99 ;  /* 0x00000063ff63723e */ /* 0x000fe200024050ff */
[----:B------:R1:W-:Y:S01]  /*8900*/  @P5 STG.E desc[UR36][R6.64+0x40], R21 ;  /* 0x0000401506005986 */ /* 0x0003e2000c101924 */
[C---:B------:R-:W-:Y:S01]  /*8910*/  ISETP.GT.AND P5, PT, R0.reuse, 0x18, P3 ;  /* 0x000000180000780c */ /* 0x040fe20001fa4270 */
[----:B------:R-:W-:Y:S01]  /*8920*/  FMUL R111, R111, R155 ;  /* 0x0000009b6f6f7220 */ /* 0x000fe20000400000 */
[----:B------:R-:W-:Y:S01]  /*8930*/  F2FP.TF32.F32.PACK_B R15, R15 ;  /* 0x0000000fff0f723e */ /* 0x000fe200024050ff */
[----:B------:R-:W-:Y:S01]  /*8940*/  @P2 STG.E desc[UR36][R6.64+0x44], R97 ;  /* 0x0000446106002986 */ /* 0x000fe2000c101924 */
[----:B------:R-:W-:Y:S01]  /*8950*/  ISETP.GT.AND P2, PT, R0, 0x19, P3 ;  /* 0x000000190000780c */ /* 0x000fe20001f44270 */
[----:B0-----:R-:W-:Y:S01]  /*8960*/  FMUL R23, R100, R155 ;  /* 0x0000009b64177220 */ /* 0x001fe20000400000 */
        /* <DEDUP_REMOVED lines=177> */
[----:B------:R-:W-:Y:S01]  /*9480*/  @P1 STG.E desc[UR36][R12.64+0x1a0], R23 ;  /* 0x0001a0170c001986 */ /* 0x000fe2000c101924 */
        /* <DEDUP_REMOVED lines=11> */
[-C--:B------:R-:W-:Y:S01]  /*9540*/  FMUL R33, R33, R155.reuse ;  /* 0x0000009b21217220 */ /* 0x080fe20000400000 */
[----:B------:R-:W-:Y:S01]  /*9550*/  ISETP.GT.AND P3, PT, R0, 0x79, P3 ;  /* 0x000000790000780c */ /* 0x000fe20001f64270 */
[----:B------:R-:W-:Y:S01]  /*9560*/  @P1 STG.E desc[UR36][R6.64+0x1c4], R145 ;  /* 0x0001c49106001986 */ /* 0x000fe2000c101924 */
[----:B------:R-:W-:Y:S01]  /*9570*/  ISETP.GT.AND P1, PT, R3, 0x80, PT ;  /* 0x000000800300780c */ /* 0x000fe20003f24270 */
[----:B------:R-:W-:Y:S01]  /*9580*/  FMUL R35, R35, R155 ;  /* 0x0000009b23237220 */ /* 0x000fe20000400000 */
[----:B------:R-:W-:Y:S01]  /*9590*/  F2FP.TF32.F32.PACK_B R149, R149 ;  /* 0x00000095ff95723e */ /* 0x000fe200024050ff */
[----:B------:R1:W-:Y:S01]  /*95a0*/  @P2 STG.E desc[UR36][R12.64+0x1c0], R15 ;  /* 0x0001c00f0c002986 */ /* 0x0003e2000c101924 */
[----:B------:R-:W-:Y:S01]  /*95b0*/  ISETP.GT.AND P2, PT, R3, 0x88, PT ;  /* 0x000000880300780c */ /* 0x000fe20003f44270 */
[-C--:B------:R-:W-:Y:S01]  /*95c0*/  FMUL R3, R148, R155.reuse ;  /* 0x0000009b94037220 */ /* 0x080fe20000400000 */
[-C--:B0-----:R-:W-:Y:S01]  /*95d0*/  FMUL R21, R150, R155.reuse ;  /* 0x0000009b96157220 */ /* 0x081fe20000400000 */
[----:B------:R-:W-:Y:S01]  /*95e0*/  @P4 STG.E desc[UR36][R12.64+0x1c4], R147 ;  /* 0x0001c4930c004986 */ /* 0x000fe2000c101924 */
[C---:B------:R-:W-:Y:S01]  /*95f0*/  ISETP.GT.AND P4, PT, R0.reuse, 0x78, P0 ;  /* 0x000000780000780c */ /* 0x040fe20000784270 */
[-C--:B------:R-:W-:Y:S01]  /*9600*/  FMUL R37, R37, R155.reuse ;  /* 0x0000009b25257220 */ /* 0x080fe20000400000 */
[----:B------:R-:W-:Y:S01]  /*9610*/  ISETP.GT.AND P0, PT, R0, 0x79, P0 ;  /* 0x000000790000780c */ /* 0x000fe20000704270 */
[----:B------:R-:W-:Y:S01]  /*9620*/  FMUL R39, R39, R155 ;  /* 0x0000009b27277220 */ /* 0x000fe20000400000 */
[----:B------:R-:W-:Y:S01]  /*9630*/  F2FP.TF32.F32.PACK_B R3, R3 ;  /* 0x00000003ff03723e */ /* 0x000fe200024050ff */
[----:B------:R-:W-:Y:S01]  /*9640*/  FMUL R41, R41, R155 ;  /* 0x0000009b29297220 */ /* 0x000fe20000400000 */
[----:B------:R-:W-:Y:S01]  /*9650*/  F2FP.TF32.F32.PACK_B R21, R21 ;  /* 0x00000015ff15723e */ /* 0x000fe200024050ff */
[C---:B-1----:R-:W-:Y:S01]  /*9660*/  IMAD.SHL.U32 R15, R4.reuse, 0x200, RZ ;  /* 0x00000200040f7824 */ /* 0x042fe200078e00ff */
[----:B------:R-:W-:Y:S01]  /*9670*/  F2FP.TF32.F32.PACK_B R151, R151 ;  /* 0x00000097ff97723e */ /* 0x000fe200024050ff */
[----:B------:R0:W-:Y:S01]  /*9680*/  @P5 STG.E desc[UR36][R6.64+0x1e0], R3 ;  /* 0x0001e00306005986 */ /* 0x0001e2000c101924 */
[----:B------:R-:W-:Y:S01]  /*9690*/  SHF.L.U64.HI R5, R4, 0x9, R5 ;  /* 0x0000000904057819 */ /* 0x000fe20000010205 */
[----:B------:R-:W-:Y:S01]  /*96a0*/  FMUL R43, R43, R155 ;  /* 0x0000009b2b2b7220 */ /* 0x000fe20000400000 */
[----:B------:R-:W-:Y:S01]  /*96b0*/  F2FP.TF32.F32.PACK_B R25, R25 ;  /* 0x00000019ff19723e */ /* 0x000fe200024050ff */
[----:B------:R-:W-:Y:S01]  /*96c0*/  @P3 STG.E desc[UR36][R6.64+0x1e4], R149 ;  /* 0x0001e49506003986 */ /* 0x000fe2000c101924 */
[-C--:B------:R-:W-:Y:S01]  /*96d0*/  IADD3 R4, P3, R15, R6.reuse, RZ ;  /* 0x000000060f047210 */ /* 0x080fe20007f7e0ff */
[----:B------:R-:W-:Y:S01]  /*96e0*/  FMUL R45, R45, R155 ;  /* 0x0000009b2d2d7220 */ /* 0x000fe20000400000 */
[----:B------:R-:W-:Y:S01]  /*96f0*/  F2FP.TF32.F32.PACK_B R27, R27 ;  /* 0x0000001bff1b723e */ /* 0x000fe200024050ff */
[----:B------:R1:W-:Y:S01]  /*9700*/  @P4 STG.E desc[UR36][R12.64+0x1e0], R21 ;  /* 0x0001e0150c004986 */ /* 0x0003e2000c101924 */
[----:B------:R-:W-:Y:S01]  /*9710*/  IADD3 R14, P4, P5, R11, R6, R15 ;  /* 0x000000060b0e7210 */ /* 0x000fe20007d9e00f */
[----:B------:R-:W-:Y:S01]  /*9720*/  FMUL R47, R47, R155 ;  /* 0x0000009b2f2f7220 */ /* 0x000fe20000400000 */
[----:B------:R-:W-:Y:S01]  /*9730*/  F2FP.TF32.F32.PACK_B R29, R29 ;  /* 0x0000001dff1d723e */ /* 0x000fe200024050ff */
[----:B------:R2:W-:Y:S01]  /*9740*/  @P0 STG.E desc[UR36][R12.64+0x1e4], R151 ;  /* 0x0001e4970c000986 */ /* 0x0005e2000c101924 */
[----:B------:R-:W-:Y:S01]  /*9750*/  ISETP.GT.AND P0, PT, R0, RZ, P1 ;  /* 0x000000ff0000720c */ /* 0x000fe20000f04270 */
[----:B0-----:R-:W-:Y:S01]  /*9760*/  FMUL R3, R24, R155 ;  /* 0x0000009b18037220 */ /* 0x001fe20000400000 */
[----:B------:R-:W-:Y:S01]  /*9770*/  IADD3.X R15, R9, R7, R5, P4, P5 ;  /* 0x00000007090f7210 */ /* 0x000fe200027ea405 */
[----:B------:R-:W-:Y:S01]  /*9780*/  IMAD.X R5, R5, 0x1, R7, P3 ;  /* 0x0000000105057824 */ /* 0x000fe200018e0607 */
[C---:B------:R-:W-:Y:S01]  /*9790*/  ISETP.GT.AND P5, PT, R0.reuse, 0x1, P1 ;  /* 0x000000010000780c */ /* 0x040fe20000fa4270 */
[-C--:B------:R-:W-:Y:S01]  /*97a0*/  FMUL R49, R49, R155.reuse ;  /* 0x0000009b31317220 */ /* 0x080fe20000400000 */
[----:B------:R-:W-:Y:S01]  /*97b0*/  ISETP.GT.AND P4, PT, R0, RZ, P2 ;  /* 0x000000ff0000720c */ /* 0x000fe20001784270 */
[----:B-1----:R-:W-:Y:S01]  /*97c0*/  FMUL R21, R26, R155 ;  /* 0x0000009b1a157220 */ /* 0x002fe20000400000 */
[----:B------:R-:W-:Y:S01]  /*97d0*/  F2FP.TF32.F32.PACK_B R3, R3 ;  /* 0x00000003ff03723e */ /* 0x000fe200024050ff */
[-C--:B------:R-:W-:Y:S01]  /*97e0*/  FMUL R51, R51, R155.reuse ;  /* 0x0000009b33337220 */ /* 0x080fe20000400000 */
[-C--:B------:R-:W-:Y:S01]  /*97f0*/  IADD3 R6, P3, R11, R4.reuse, RZ ;  /* 0x000000040b067210 */ /* 0x080fe20007f7e0ff */
[----:B--2---:R-:W-:Y:S01]  /*9800*/  FMUL R13, R28, R155 ;  /* 0x0000009b1c0d7220 */ /* 0x004fe20000400000 */
[----:B------:R-:W-:Y:S01]  /*9810*/  F2FP.TF32.F32.PACK_B R21, R21 ;  /* 0x00000015ff15723e */ /* 0x000fe200024050ff */
[----:B------:R0:W-:Y:S01]  /*9820*/  @P0 STG.E desc[UR36][R4.64], R3 ;  /* 0x0000000304000986 */ /* 0x0001e2000c101924 */
[C---:B------:R-:W-:Y:S01]  /*9830*/  ISETP.GT.AND P0, PT, R0.reuse, 0x1, P2 ;  /* 0x000000010000780c */ /* 0x040fe20001704270 */
[--C-:B------:R-:W-:Y:S01]  /*9840*/  IMAD.X R7, R9, 0x1, R5.reuse, P3 ;  /* 0x0000000109077824 */ /* 0x100fe200018e0605 */
[C---:B------:R-:W-:Y:S01]  /*9850*/  ISETP.GT.AND P3, PT, R0.reuse, 0x9, P1 ;  /* 0x000000090000780c */ /* 0x040fe20000f64270 */
[----:B------:R-:W-:Y:S01]  /*9860*/  @P5 STG.E desc[UR36][R4.64+0x4], R25 ;  /* 0x0000041904005986 */ /* 0x000fe2000c101924 */
[----:B------:R-:W-:Y:S01]  /*9870*/  F2FP.TF32.F32.PACK_B R13, R13 ;  /* 0x0000000dff0d723e */ /* 0x000fe200024050ff */
[-C--:B------:R-:W-:Y:S01]  /*9880*/  FMUL R53, R53, R155.reuse ;  /* 0x0000009b35357220 */ /* 0x080fe20000400000 */
[----:B------:R-:W-:Y:S01]  /*9890*/  IADD3 R8, P5, R11, R4, RZ ;  /* 0x000000040b087210 */ /* 0x000fe20007fbe0ff */
[----:B------:R1:W-:Y:S01]  /*98a0*/  @P4 STG.E desc[UR36][R6.64], R21 ;  /* 0x0000001506004986 */ /* 0x0003e2000c101924 */
[----:B------:R-:W-:Y:S01]  /*98b0*/  ISETP.GT.AND P4, PT, R0, 0x8, P1 ;  /* 0x000000080000780c */ /* 0x000fe20000f84270 */
[----:B------:R-:W-:Y:S01]  /*98c0*/  FMUL R11, R32, R155 ;  /* 0x0000009b200b7220 */ /* 0x000fe20000400000 */
[----:B------:R-:W-:Y:S01]  /*98d0*/  F2FP.TF32.F32.PACK_B R31, R31 ;  /* 0x0000001fff1f723e */ /* 0x000fe200024050ff */
[-C--:B0-----:R-:W-:Y:S01]  /*98e0*/  FMUL R3, R30, R155.reuse ;  /* 0x0000009b1e037220 */ /* 0x081fe20000400000 */
[----:B------:R-:W-:Y:S01]  /*98f0*/  IMAD.X R9, R9, 0x1, R5, P5 ;  /* 0x0000000109097824 */ /* 0x000fe200028e0605 */
[----:B------:R-:W-:Y:S01]  /*9900*/  @P0 STG.E desc[UR36][R6.64+0x4], R27 ;  /* 0x0000041b06000986 */ /* 0x000fe2000c101924 */
[C---:B------:R-:W-:Y:S01]  /*9910*/  ISETP.GT.AND P0, PT, R0.reuse, 0x8, P2 ;  /* 0x000000080000780c */ /* 0x040fe20001704270 */
[----:B------:R-:W-:Y:S01]  /*9920*/  FMUL R55, R55, R155 ;  /* 0x0000009b37377220 */ /* 0x000fe20000400000 */
[----:B------:R-:W-:Y:S01]  /*9930*/  F2FP.TF32.F32.PACK_B R3, R3 ;  /* 0x00000003ff03723e */ /* 0x000fe200024050ff */
[----:B------:R-:W-:Y:S01]  /*9940*/  @P3 STG.E desc[UR36][R4.64+0x24], R29 ;  /* 0x0000241d04003986 */ /* 0x000fe2000c101924 */
[----:B------:R-:W-:Y:S01]  /*9950*/  ISETP.GT.AND P5, PT, R0, 0x10, P1 ;  /* 0x000000100000780c */ /* 0x000fe20000fa4270 */
[-C--:B-1----:R-:W-:Y:S01]  /*9960*/  FMUL R21, R36, R155.reuse ;  /* 0x0000009b24157220 */ /* 0x082fe20000400000 */
[C---:B------:R-:W-:Y:S01]  /*9970*/  ISETP.GT.AND P3, PT, R0.reuse, 0x11, P1 ;  /* 0x000000110000780c */ /* 0x040fe20000f64270 */
[----:B------:R0:W-:Y:S01]  /*9980*/  @P4 STG.E desc[UR36][R4.64+0x20], R13 ;  /* 0x0000200d04004986 */ /* 0x0001e2000c101924 */
[C---:B------:R-:W-:Y:S01]  /*9990*/  ISETP.GT.AND P4, PT, R0.reuse, 0x9, P2 ;  /* 0x000000090000780c */ /* 0x040fe20001784270 */
[----:B------:R-:W-:Y:S01]  /*99a0*/  FMUL R57, R57, R155 ;  /* 0x0000009b39397220 */ /* 0x000fe20000400000 */
[----:B------:R-:W-:Y:S01]  /*99b0*/  F2FP.TF32.F32.PACK_B R11, R11 ;  /* 0x0000000bff0b723e */ /* 0x000fe200024050ff */
[----:B------:R-:W-:Y:S01]  /*99c0*/  FMUL R59, R59, R155 ;  /* 0x0000009b3b3b7220 */ /* 0x000fe20000400000 */
[----:B------:R-:W-:Y:S01]  /*99d0*/  F2FP.TF32.F32.PACK_B R33, R33 ;  /* 0x00000021ff21723e */ /* 0x000fe200024050ff */
[----:B------:R1:W-:Y:S01]  /*99e0*/  @P0 STG.E desc[UR36][R8.64+0x20], R3 ;  /* 0x0000200308000986 */ /* 0x0003e2000c101924 */
[----:B------:R-:W-:Y:S01]  /*99f0*/  ISETP.GT.AND P0, PT, R0, 0x10, P2 ;  /* 0x000000100000780c */ /* 0x000fe20001704270 */
[----:B------:R-:W-:Y:S01]  /*9a00*/  FMUL R61, R61, R155 ;  /* 0x0000009b3d3d7220 */ /* 0x000fe20000400000 */
[----:B------:R-:W-:Y:S01]  /*9a10*/  F2FP.TF32.F32.PACK_B R35, R35 ;  /* 0x00000023ff23723e */ /* 0x000fe200024050ff */
[----:B------:R-:W-:Y:S01]  /*9a20*/  FMUL R63, R63, R155 ;  /* 0x0000009b3f3f7220 */ /* 0x000fe20000400000 */
[----:B------:R-:W-:Y:S01]  /*9a30*/  F2FP.TF32.F32.PACK_B R21, R21 ;  /* 0x00000015ff15723e */ /* 0x000fe200024050ff */
[----:B0-----:R-:W-:Y:S01]  /*9a40*/  FMUL R13, R34, R155 ;  /* 0x0000009b220d7220 */ /* 0x001fe20000400000 */
[----:B------:R-:W-:Y:S01]  /*9a50*/  F2FP.TF32.F32.PACK_B R37, R37 ;  /* 0x00000025ff25723e */ /* 0x000fe200024050ff */
[----:B------:R-:W-:Y:S01]  /*9a60*/  @P4 STG.E desc[UR36][R14.64+0x24], R31 ;  /* 0x0000241f0e004986 */ /* 0x000fe2000c101924 */
[C---:B------:R-:W-:Y:S01]  /*9a70*/  ISETP.GT.AND P4, PT, R0.reuse, 0x11, P2 ;  /* 0x000000110000780c */ /* 0x040fe20001784270 */
[----:B------:R-:W-:Y:S01]  /*9a80*/  FMUL R65, R65, R155 ;  /* 0x0000009b41417220 */ /* 0x000fe20000400000 */
[----:B------:R-:W-:Y:S01]  /*9a90*/  F2FP.TF32.F32.PACK_B R13, R13 ;  /* 0x0000000dff0d723e */ /* 0x000fe200024050ff */
[----:B------:R0:W-:Y:S01]  /*9aa0*/  @P5 STG.E desc[UR36][R4.64+0x40], R11 ;  /* 0x0000400b04005986 */ /* 0x0001e2000c101924 */
[----:B------:R-:W-:Y:S01]  /*9ab0*/  ISETP.GT.AND P5, PT, R0, 0x18, P1 ;  /* 0x000000180000780c */ /* 0x000fe20000fa4270 */
[----:B------:R-:W-:-:S02]  /*9ac0*/  @P0 IMAD.MOV.U32 R6, RZ, RZ, R14 ;  /* 0x000000ffff060224 */ /* 0x000fc400078e000e */
[-C--:B-1----:R-:W-:Y:S01]  /*9ad0*/  FMUL R3, R38, R155.reuse ;  /* 0x0000009b26037220 */ /* 0x082fe20000400000 */
[--C-:B------:R-:W-:Y:S01]  /*9ae0*/  @P0 IMAD.MOV.U32 R7, RZ, RZ, R15.reuse ;  /* 0x000000ffff070224 */ /* 0x100fe200078e000f */
[----:B------:R-:W-:Y:S01]  /*9af0*/  @P3 STG.E desc[UR36][R4.64+0x44], R33 ;  /* 0x0000442104003986 */ /* 0x000fe2000c101924 */
[----:B------:R-:W-:Y:S01]  /*9b00*/  ISETP.GT.AND P3, PT, R0, 0x19, P1 ;  /* 0x000000190000780c */ /* 0x000fe20000f64270 */
[----:B------:R-:W-:Y:S01]  /*9b10*/  FMUL R9, R40, R155 ;  /* 0x0000009b28097220 */ /* 0x000fe20000400000 */
[----:B------:R-:W-:Y:S01]  /*9b20*/  F2FP.TF32.F32.PACK_B R3, R3 ;  /* 0x00000003ff03723e */ /* 0x000fe200024050ff */
[----:B------:R1:W-:Y:S01]  /*9b30*/  @P0 STG.E desc[UR36][R6.64+0x40], R13 ;  /* 0x0000400d06000986 */ /* 0x0003e2000c101924 */
[----:B------:R-:W-:Y:S01]  /*9b40*/  ISETP.GT.AND P0, PT, R0, 0x18, P2 ;  /* 0x000000180000780c */ /* 0x000fe20001704270 */
[----:B------:R-:W-:Y:S01]  /*9b50*/  FMUL R67, R67, R155 ;  /* 0x0000009b43437220 */ /* 0x000fe20000400000 */
[----:B------:R-:W-:Y:S01]  /*9b60*/  F2FP.TF32.F32.PACK_B R39, R39 ;  /* 0x00000027ff27723e */ /* 0x000fe200024050ff */
[----:B0-----:R-:W-:Y:S01]  /*9b70*/  FMUL R11, R42, R155 ;  /* 0x0000009b2a0b7220 */ /* 0x001fe20000400000 */
[----:B------:R-:W-:Y:S01]  /*9b80*/  F2FP.TF32.F32.PACK_B R9, R9 ;  /* 0x00000009ff09723e */ /* 0x000fe200024050ff */
[----:B------:R-:W-:Y:S01]  /*9b90*/  FMUL R69, R69, R155 ;  /* 0x0000009b45457220 */ /* 0x000fe20000400000 */
[----:B------:R-:W-:Y:S01]  /*9ba0*/  F2FP.TF32.F32.PACK_B R41, R41 ;  /* 0x00000029ff29723e */ /* 0x000fe200024050ff */
[----:B------:R-:W-:Y:S01]  /*9bb0*/  FMUL R71, R71, R155 ;  /* 0x0000009b47477220 */ /* 0x000fe20000400000 */
[----:B------:R-:W-:Y:S01]  /*9bc0*/  F2FP.TF32.F32.PACK_B R11, R11 ;  /* 0x0000000bff0b723e */ /* 0x000fe200024050ff */
[----:B------:R-:W-:Y:S01]  /*9bd0*/  FMUL R73, R73, R155 ;  /* 0x0000009b49497220 */ /* 0x000fe20000400000 */
[----:B------:R-:W-:Y:S01]  /*9be0*/  F2FP.TF32.F32.PACK_B R43, R43 ;  /* 0x0000002bff2b723e */ /* 0x000fe200024050ff */
[--C-:B-1----:R-:W-:Y:S01]  /*9bf0*/  @P4 IMAD.MOV.U32 R6, RZ, RZ, R14.reuse ;  /* 0x000000ffff064224 */ /* 0x102fe200078e000e */
[----:B------:R-:W-:Y:S01]  /*9c00*/  F2FP.TF32.F32.PACK_B R45, R45 ;  /* 0x0000002dff2d723e */ /* 0x000fe200024050ff */
[--C-:B------:R-:W-:Y:S01]  /*9c10*/  @P4 IMAD.MOV.U32 R7, RZ, RZ, R15.reuse ;  /* 0x000000ffff074224 */ /* 0x100fe200078e000f */
[----:B------:R-:W-:Y:S01]  /*9c20*/  F2FP.TF32.F32.PACK_B R47, R47 ;  /* 0x0000002fff2f723e */ /* 0x000fe200024050ff */
[----:B------:R-:W-:Y:S01]  /*9c30*/  FMUL R75, R75, R155 ;  /* 0x0000009b4b4b7220 */ /* 0x000fe20000400000 */
[----:B------:R-:W-:Y:S01]  /*9c40*/  F2FP.TF32.F32.PACK_B R49, R49 ;  /* 0x00000031ff31723e */ /* 0x000fe200024050ff */
[-C--:B------:R-:W-:Y:S01]  /*9c50*/  FMUL R77, R77, R155.reuse ;  /* 0x0000009b4d4d7220 */ /* 0x080fe20000400000 */
[----:B------:R0:W-:Y:S01]  /*9c60*/  @P4 STG.E desc[UR36][R6.64+0x44], R35 ;  /* 0x0000442306004986 */ /* 0x0001e2000c101924 */
[C---:B------:R-:W-:Y:S01]  /*9c70*/  ISETP.GT.AND P4, PT, R0.reuse, 0x19, P2 ;  /* 0x000000190000780c */ /* 0x040fe20001784270 */
[----:B------:R-:W-:Y:S01]  /*9c80*/  FMUL R79, R79, R155 ;  /* 0x0000009b4f4f7220 */ /* 0x000fe20000400000 */
[----:B------:R-:W-:Y:S01]  /*9c90*/  F2FP.TF32.F32.PACK_B R51, R51 ;  /* 0x00000033ff33723e */ /* 0x000fe200024050ff */
[----:B------:R1:W-:Y:S01]  /*9ca0*/  @P5 STG.E desc[UR36][R4.64+0x60], R21 ;  /* 0x0000601504005986 */ /* 0x0003e2000c101924 */
[----:B------:R-:W-:Y:S01]  /*9cb0*/  ISETP.GT.AND P5, PT, R0, 0x20, P1 ;  /* 0x000000200000780c */ /* 0x000fe20000fa4270 */
[----:B------:R-:W-:Y:S01]  /*9cc0*/  FMUL R13, R80, R155 ;  /* 0x0000009b500d7220 */ /* 0x000fe20000400000 */
[----:B------:R-:W-:Y:S01]  /*9cd0*/  F2FP.TF32.F32.PACK_B R53, R53 ;  /* 0x00000035ff35723e */ /* 0x000fe200024050ff */
[----:B------:R-:W-:Y:S01]  /*9ce0*/  @P3 STG.E desc[UR36][R4.64+0x64], R37 ;  /* 0x0000642504003986 */ /* 0x000fe2000c101924 */
[----:B------:R-:W-:Y:S01]  /*9cf0*/  ISETP.GT.AND P3, PT, R0, 0x21, P1 ;  /* 0x000000210000780c */ /* 0x000fe20000f64270 */
[----:B------:R-:W-:Y:S01]  /*9d00*/  FMUL R81, R81, R155 ;  /* 0x0000009b51517220 */ /* 0x000fe20000400000 */
[----:B------:R-:W-:Y:S01]  /*9d10*/  F2FP.TF32.F32.PACK_B R55, R55 ;  /* 0x00000037ff37723e */ /* 0x000fe200024050ff */
[----:B0-----:R-:W-:Y:S01]  /*9d20*/  @P0 IMAD.MOV.U32 R6, RZ, RZ, R14 ;  /* 0x000000ffff060224 */ /* 0x001fe200078e000e */
[----:B------:R-:W-:Y:S01]  /*9d30*/  F2FP.TF32.F32.PACK_B R57, R57 ;  /* 0x00000039ff39723e */ /* 0x000fe200024050ff */
[----:B------:R-:W-:Y:S01]  /*9d40*/  @P0 IMAD.MOV.U32 R7, RZ, RZ, R15 ;  /* 0x000000ffff070224 */ /* 0x000fe200078e000f */
[----:B------:R-:W-:Y:S01]  /*9d50*/  F2FP.TF32.F32.PACK_B R59, R59 ;  /* 0x0000003bff3b723e */ /* 0x000fe200024050ff */
[----:B------:R-:W-:Y:S01]  /*9d60*/  FMUL R83, R83, R155 ;  /* 0x0000009b53537220 */ /* 0x000fe20000400000 */
[----:B------:R-:W-:Y:S01]  /*9d70*/  F2FP.TF32.F32.PACK_B R61, R61 ;  /* 0x0000003dff3d723e */ /* 0x000fe200024050ff */
[-C--:B-1----:R-:W-:Y:S01]  /*9d80*/  FMUL R21, R84, R155.reuse ;  /* 0x0000009b54157220 */ /* 0x082fe20000400000 */
[----:B------:R0:W-:Y:S01]  /*9d90*/  @P0 STG.E desc[UR36][R6.64+0x60], R3 ;  /* 0x0000600306000986 */ /* 0x0001e2000c101924 */
[----:B------:R-:W-:Y:S01]  /*9da0*/  ISETP.GT.AND P0, PT, R0, 0x20, P2 ;  /* 0x000000200000780c */ /* 0x000fe20001704270 */
[----:B------:R-:W-:Y:S01]  /*9db0*/  FMUL R85, R85, R155 ;  /* 0x0000009b55557220 */ /* 0x000fe20000400000 */
[----:B------:R-:W-:Y:S01]  /*9dc0*/  F2FP.TF32.F32.PACK_B R63, R63 ;  /* 0x0000003fff3f723e */ /* 0x000fe200024050ff */
[----:B------:R-:W-:Y:S01]  /*9dd0*/  FMUL R87, R87, R155 ;  /* 0x0000009b57577220 */ /* 0x000fe20000400000 */
[----:B------:R-:W-:-:S02]  /*9de0*/  F2FP.TF32.F32.PACK_B R65, R65 ;  /* 0x00000041ff41723e */ /* 0x000fc400024050ff */
[----:B------:R-:W-:Y:S02]  /*9df0*/  F2FP.TF32.F32.PACK_B R67, R67 ;  /* 0x00000043ff43723e */ /* 0x000fe400024050ff */
[----:B------:R-:W-:Y:S02]  /*9e00*/  F2FP.TF32.F32.PACK_B R69, R69 ;  /* 0x00000045ff45723e */ /* 0x000fe400024050ff */
[----:B------:R-:W-:Y:S01]  /*9e10*/  F2FP.TF32.F32.PACK_B R71, R71 ;  /* 0x00000047ff47723e */ /* 0x000fe200024050ff */
[----:B0-----:R-:W-:Y:S02]  /*9e20*/  @P4 IMAD.MOV.U32 R6, RZ, RZ, R14 ;  /* 0x000000ffff064224 */ /* 0x001fe400078e000e */
[----:B------:R-:W-:Y:S01]  /*9e30*/  FMUL R3, R44, R155 ;  /* 0x0000009b2c037220 */ /* 0x000fe20000400000 */
[----:B------:R-:W-:Y:S01]  /*9e40*/  @P4 IMAD.MOV.U32 R7, RZ, RZ, R15 ;  /* 0x000000ffff074224 */ /* 0x000fe200078e000f */
[----:B------:R-:W-:Y:S02]  /*9e50*/  F2FP.TF32.F32.PACK_B R73, R73 ;  /* 0x00000049ff49723e */ /* 0x000fe400024050ff */
[----:B------:R-:W-:-:S02]  /*9e60*/  F2FP.TF32.F32.PACK_B R75, R75 ;  /* 0x0000004bff4b723e */ /* 0x000fc400024050ff */
[----:B------:R0:W-:Y:S01]  /*9e70*/  @P4 STG.E desc[UR36][R6.64+0x64], R39 ;  /* 0x0000642706004986 */ /* 0x0001e2000c101924 */
[C---:B------:R-:W-:Y:S02]  /*9e80*/  ISETP.GT.AND P4, PT, R0.reuse, 0x21, P2 ;  /* 0x000000210000780c */ /* 0x040fe40001784270 */
[----:B------:R-:W-:Y:S01]  /*9e90*/  F2FP.TF32.F32.PACK_B R3, R3 ;  /* 0x00000003ff03723e */ /* 0x000fe200024050ff */
[----:B------:R1:W-:Y:S01]  /*9ea0*/  @P5 STG.E desc[UR36][R4.64+0x80], R9 ;  /* 0x0000800904005986 */ /* 0x0003e2000c101924 */
[C---:B------:R-:W-:Y:S02]  /*9eb0*/  ISETP.GT.AND P5, PT, R0.reuse, 0x28, P1 ;  /* 0x000000280000780c */ /* 0x040fe40000fa4270 */
[----:B------:R-:W-:Y:S01]  /*9ec0*/  F2FP.TF32.F32.PACK_B R77, R77 ;  /* 0x0000004dff4d723e */ /* 0x000fe200024050ff */
[----:B------:R-:W-:Y:S01]  /*9ed0*/  @P3 STG.E desc[UR36][R4.64+0x84], R41 ;  /* 0x0000842904003986 */ /* 0x000fe2000c101924 */
[----:B------:R-:W-:Y:S02]  /*9ee0*/  ISETP.GT.AND P3, PT, R0, 0x29, P1 ;  /* 0x000000290000780c */ /* 0x000fe40000f64270 */
[----:B------:R-:W-:Y:S01]  /*9ef0*/  F2FP.TF32.F32.PACK_B R79, R79 ;  /* 0x0000004fff4f723e */ /* 0x000fe200024050ff */
[----:B0-----:R-:W-:Y:S01]  /*9f00*/  @P0 IMAD.MOV.U32 R6, RZ, RZ, R14 ;  /* 0x000000ffff060224 */ /* 0x001fe200078e000e */
[----:B------:R-:W-:Y:S01]  /*9f10*/  F2FP.TF32.F32.PACK_B R13, R13 ;  /* 0x0000000dff0d723e */ /* 0x000fe200024050ff */
[----:B------:R-:W-:Y:S01]  /*9f20*/  @P0 IMAD.MOV.U32 R7, RZ, RZ, R15 ;  /* 0x000000ffff070224 */ /* 0x000fe200078e000f */
[----:B------:R-:W-:Y:S01]  /*9f30*/  F2FP.TF32.F32.PACK_B R81, R81 ;  /* 0x00000051ff51723e */ /* 0x000fe200024050ff */
[----:B-1----:R-:W-:Y:S01]  /*9f40*/  FMUL R9, R46, R155 ;  /* 0x0000009b2e097220 */ /* 0x002fe20000400000 */
[----:B------:R-:W-:-:S02]  /*9f50*/  F2FP.TF32.F32.PACK_B R83, R83 ;  /* 0x00000053ff53723e */ /* 0x000fc400024050ff */
[----:B------:R0:W-:Y:S01]  /*9f60*/  @P0 STG.E desc[UR36][R6.64+0x80], R11 ;  /* 0x0000800b06000986 */ /* 0x0001e2000c101924 */
[----:B------:R-:W-:Y:S02]  /*9f70*/  ISETP.GT.AND P0, PT, R0, 0x28, P2 ;  /* 0x000000280000780c */ /* 0x000fe40001704270 */
[----:B------:R-:W-:Y:S02]  /*9f80*/  F2FP.TF32.F32.PACK_B R9, R9 ;  /* 0x00000009ff09723e */ /* 0x000fe400024050ff */
[----:B------:R-:W-:Y:S02]  /*9f90*/  F2FP.TF32.F32.PACK_B R21, R21 ;  /* 0x00000015ff15723e */ /* 0x000fe400024050ff */
[----:B------:R-:W-:Y:S02]  /*9fa0*/  F2FP.TF32.F32.PACK_B R85, R85 ;  /* 0x00000055ff55723e */ /* 0x000fe400024050ff */
[----:B------:R-:W-:Y:S01]  /*9fb0*/  F2FP.TF32.F32.PACK_B R87, R87 ;  /* 0x00000057ff57723e */ /* 0x000fe200024050ff */
[----:B0-----:R-:W-:-:S02]  /*9fc0*/  @P4 IMAD.MOV.U32 R6, RZ, RZ, R14 ;  /* 0x000000ffff064224 */ /* 0x001fc400078e000e */
[----:B------:R-:W-:Y:S01]  /*9fd0*/  FMUL R11, R48, R155 ;  /* 0x0000009b300b7220 */ /* 0x000fe20000400000 */
[----:B------:R-:W-:-:S04]  /*9fe0*/  @P4 IMAD.MOV.U32 R7, RZ, RZ, R15 ;  /* 0x000000ffff074224 */ /* 0x000fc800078e000f */
[----:B------:R-:W-:Y:S01]  /*9ff0*/  F2FP.TF32.F32.PACK_B R11, R11 ;  /* 0x0000000bff0b723e */ /* 0x000fe200024050ff */
[----:B------:R0:W-:Y:S01]  /*a000*/  @P4 STG.E desc[UR36][R6.64+0x84], R43 ;  /* 0x0000842b06004986 */ /* 0x0001e2000c101924 */
[----:B------:R-:W-:-:S03]  /*a010*/  ISETP.GT.AND P4, PT, R0, 0x29, P2 ;  /* 0x000000290000780c */ /* 0x000fc60001784270 */
[----:B------:R1:W-:Y:S01]  /*a020*/  @P5 STG.E desc[UR36][R4.64+0xa0], R3 ;  /* 0x0000a00304005986 */ /* 0x0003e2000c101924 */
[----:B------:R-:W-:-:S03]  /*a030*/  ISETP.GT.AND P5, PT, R0, 0x30, P1 ;  /* 0x000000300000780c */ /* 0x000fc60000fa4270 */
[----:B------:R-:W-:Y:S01]  /*a040*/  @P3 STG.E desc[UR36][R4.64+0xa4], R45 ;  /* 0x0000a42d04003986 */ /* 0x000fe2000c101924 */
[----:B------:R-:W-:Y:S01]  /*a050*/  ISETP.GT.AND P3, PT, R0, 0x31, P1 ;  /* 0x000000310000780c */ /* 0x000fe20000f64270 */
[----:B0-----:R-:W-:Y:S02]  /*a060*/  @P0 IMAD.MOV.U32 R6, RZ, RZ, R14 ;  /* 0x000000ffff060224 */ /* 0x001fe400078e000e */
[----:B------:R-:W-:Y:S02]  /*a070*/  @P0 IMAD.MOV.U32 R7, RZ, RZ, R15 ;  /* 0x000000ffff070224 */ /* 0x000fe400078e000f */
[----:B-1----:R-:W-:-:S03]  /*a080*/  FMUL R3, R50, R155 ;  /* 0x0000009b32037220 */ /* 0x002fc60000400000 */
[----:B------:R0:W-:Y:S01]  /*a090*/  @P0 STG.E desc[UR36][R6.64+0xa0], R9 ;  /* 0x0000a00906000986 */ /* 0x0001e2000c101924 */
[----:B------:R-:W-:Y:S02]  /*a0a0*/  ISETP.GT.AND P0, PT, R0, 0x30, P2 ;  /* 0x000000300000780c */ /* 0x000fe40001704270 */
[----:B------:R-:W-:Y:S01]  /*a0b0*/  F2FP.TF32.F32.PACK_B R3, R3 ;  /* 0x00000003ff03723e */ /* 0x000fe200024050ff */
[----:B0-----:R-:W-:Y:S02]  /*a0c0*/  @P4 IMAD.MOV.U32 R6, RZ, RZ, R14 ;  /* 0x000000ffff064224 */ /* 0x001fe400078e000e */
        /* <DEDUP_REMOVED lines=69> */
[----:B------:R-:W-:Y:S01]  /*a520*/  @P3 STG.E desc[UR36][R4.64+0x144], R65 ;  /* 0x0001444104003986 */ /* 0x000fe2000c101924 */
[----:B------:R-:W-:-:S03]  /*a530*/  ISETP.GT.AND P3, PT, R0, 0x59, P1 ;  /* 0x000000590000780c */ /* 0x000fc60000f64270 */
[----:B------:R1:W-:Y:S01]  /*a540*/  @P5 STG.E desc[UR36][R4.64+0x140], R9 ;  /* 0x0001400904005986 */ /* 0x0003e2000c101924 */
[----:B------:R-:W-:Y:S01]  /*a550*/  ISETP.GT.AND P5, PT, R0, 0x58, P1 ;  /* 0x000000580000780c */ /* 0x000fe20000fa4270 */
[----:B0-----:R-:W-:Y:S02]  /*a560*/  @P0 IMAD.MOV.U32 R6, RZ, RZ, R14 ;  /* 0x000000ffff060224 */ /* 0x001fe400078e000e */
[----:B------:R-:W-:-:S05]  /*a570*/  @P0 IMAD.MOV.U32 R7, RZ, RZ, R15 ;  /* 0x000000ffff070224 */ /* 0x000fca00078e000f */
[----:B------:R0:W-:Y:S01]  /*a580*/  @P0 STG.E desc[UR36][R6.64+0x140], R11 ;  /* 0x0001400b06000986 */ /* 0x0001e2000c101924 */
[----:B------:R-:W-:Y:S01]  /*a590*/  ISETP.GT.AND P0, PT, R0, 0x58, P2 ;  /* 0x000000580000780c */ /* 0x000fe20001704270 */
[----:B-1----:R-:W-:-:S05]  /*a5a0*/  FMUL R9, R70, R155 ;  /* 0x0000009b46097220 */ /* 0x002fca0000400000 */
        /* <DEDUP_REMOVED lines=50> */
[----:B------:R-:W-:-:S05]  /*a8d0*/  @P4 IMAD.MOV.U32 R7, RZ, RZ, R15 ;  /* 0x000000ffff074224 */ /* 0x000fca00078e000f */
[----:B------:R0:W-:Y:S01]  /*a8e0*/  @P4 STG.E desc[UR36][R6.64+0x1a4], R79 ;  /* 0x0001a44f06004986 */ /* 0x0001e2000c101924 */
[----:B------:R-:W-:-:S03]  /*a8f0*/  ISETP.GT.AND P4, PT, R0, 0x71, P2 ;  /* 0x000000710000780c */ /* 0x000fc60001784270 */
[----:B------:R-:W-:Y:S01]  /*a900*/  @P3 STG.E desc[UR36][R4.64+0x1c0], R13 ;  /* 0x0001c00d04003986 */ /* 0x000fe2000c101924 */
[C---:B------:R-:W-:Y:S02]  /*a910*/  ISETP.GT.AND P3, PT, R0.reuse, 0x78, P1 ;  /* 0x000000780000780c */ /* 0x040fe40000f64270 */
[C---:B------:R-:W-:Y:S01]  /*a920*/  ISETP.GT.AND P1, PT, R0.reuse, 0x79, P1 ;  /* 0x000000790000780c */ /* 0x040fe20000f24270 */
[----:B------:R-:W-:Y:S01]  /*a930*/  @P5 STG.E desc[UR36][R4.64+0x1c4], R81 ;  /* 0x0001c45104005986 */ /* 0x000fe2000c101924 */
[C---:B------:R-:W-:Y:S02]  /*a940*/  ISETP.GT.AND P5, PT, R0.reuse, 0x78, P2 ;  /* 0x000000780000780c */ /* 0x040fe400017a4270 */
[----:B------:R-:W-:Y:S01]  /*a950*/  ISETP.GT.AND P2, PT, R0, 0x79, P2 ;  /* 0x000000790000780c */ /* 0x000fe20001744270 */
[----:B0-----:R-:W-:Y:S02]  /*a960*/  @P0 IMAD.MOV.U32 R6, RZ, RZ, R14 ;  /* 0x000000ffff060224 */ /* 0x001fe400078e000e */
[----:B------:R-:W-:-:S05]  /*a970*/  @P0 IMAD.MOV.U32 R7, RZ, RZ, R15 ;  /* 0x000000ffff070224 */ /* 0x000fca00078e000f */
[----:B------:R0:W-:Y:S02]  /*a980*/  @P0 STG.E desc[UR36][R6.64+0x1c0], R3 ;  /* 0x0001c00306000986 */ /* 0x0001e4000c101924 */
[----:B0-----:R-:W-:Y:S02]  /*a990*/  @P4 IMAD.MOV.U32 R6, RZ, RZ, R14 ;  /* 0x000000ffff064224 */ /* 0x001fe400078e000e */
[----:B------:R-:W-:-:S05]  /*a9a0*/  @P4 IMAD.MOV.U32 R7, RZ, RZ, R15 ;  /* 0x000000ffff074224 */ /* 0x000fca00078e000f */
[----:B------:R-:W-:Y:S04]  /*a9b0*/  @P4 STG.E desc[UR36][R6.64+0x1c4], R83 ;  /* 0x0001c45306004986 */ /* 0x000fe8000c101924 */
[----:B------:R-:W-:Y:S04]  /*a9c0*/  @P3 STG.E desc[UR36][R4.64+0x1e0], R21 ;  /* 0x0001e01504003986 */ /* 0x000fe8000c101924 */
[----:B------:R0:W-:Y:S02]  /*a9d0*/  @P1 STG.E desc[UR36][R4.64+0x1e4], R85 ;  /* 0x0001e45504001986 */ /* 0x0001e4000c101924 */
[----:B0-----:R-:W-:-:S02]  /*a9e0*/  @P5 IMAD.MOV.U32 R4, RZ, RZ, R14 ;  /* 0x000000ffff045224 */ /* 0x001fc400078e000e */
[----:B------:R-:W-:-:S05]  /*a9f0*/  @P5 IMAD.MOV.U32 R5, RZ, RZ, R15 ;  /* 0x000000ffff055224 */ /* 0x000fca00078e000f */
[----:B------:R0:W-:Y:S04]  /*aa00*/  @P5 STG.E desc[UR36][R4.64+0x1e0], R9 ;  /* 0x0001e00904005986 */ /* 0x0001e8000c101924 */
[----:B------:R0:W-:Y:S02]  /*aa10*/  @P2 STG.E desc[UR36][R14.64+0x1e4], R87 ;  /* 0x0001e4570e002986 */ /* 0x0001e4000c101924 */
.L_x_284:
[----:B------:R-:W-:Y:S05]  /*aa20*/  BSYNC B0 ;  /* 0x0000000000007941 */ /* 0x000fea0003800000 */
.L_x_32:
[----:B------:R-:W-:Y:S01]  /*aa30*/  ULDC UR4, c[0x0][0xc] ;  /* 0x0000030000047ab9 */ /* 0x000fe20000000800 */
[----:B------:R-:W-:Y:S01]  /*aa40*/  ULDC UR5, c[0x0][0x10] ;  /* 0x0000040000057ab9 */ /* 0x000fe20000000800 */
[----:B0-----:R-:W0:Y:S01]  /*aa50*/  LDC R3, c[0x0][0x14] ;  /* 0x00000500ff037b82 */ /* 0x001e220000000800 */
[----:B------:R-:W-:Y:S01]  /*aa60*/  UIMAD.WIDE.U32 UR4, UR4, UR5, URZ ;  /* 0x00000005040472a5 */ /* 0x000fe2000f8e003f */
[----:B------:R-:W-:Y:S01]  /*aa70*/  PRMT R0, RZ, 0x7610, R0 ;  /* 0x00007610ff007816 */ /* 0x000fe20000000000 */
[----:B-----5:R-:W-:Y:S02]  /*aa80*/  IMAD.MOV.U32 R154, RZ, RZ, -0x1 ;  /* 0xffffffffff9a7424 */ /* 0x020fe400078e00ff */
[----:B------:R-:W-:Y:S02]  /*aa90*/  IMAD.MOV.U32 R23, RZ, RZ, -0x1 ;  /* 0xffffffffff177424 */ /* 0x000fe400078e00ff */
[----:B0-----:R-:W-:-:S04]  /*aaa0*/  IMAD.WIDE.U32 R16, R3, UR4, R16 ;  /* 0x0000000403107c25 */ /* 0x001fc8000f8e0010 */
[----:B------:R-:W-:Y:S01]  /*aab0*/  IMAD R3, R3, UR5, RZ ;  /* 0x0000000503037c24 */ /* 0x000fe2000f8e02ff */
[----:B------:R-:W-:Y:S02]  /*aac0*/  ULDC.64 UR4, c[0x0][0x650] ;  /* 0x0001940000047ab9 */ /* 0x000fe40000000a00 */
[----:B------:R-:W-:Y:S01]  /*aad0*/  ISETP.GE.U32.AND P0, PT, R16, UR4, PT ;  /* 0x0000000410007c0c */ /* 0x000fe2000bf06070 */
[----:B------:R-:W-:-:S05]  /*aae0*/  IMAD.IADD R17, R17, 0x1, R3 ;  /* 0x0000000111117824 */ /* 0x000fca00078e0203 */
[----:B------:R-:W-:-:S13]  /*aaf0*/  ISETP.GE.U32.AND.EX P0, PT, R17, UR5, PT, P0 ;  /* 0x0000000511007c0c */ /* 0x000fda000bf06100 */
[----:B------:R-:W-:Y:S05]  /*ab00*/  @P0 BRA `(.L_x_285) ;  /* 0x0000000400640947 */ /* 0x000fea0003800000 */
[----:B------:R-:W0:Y:S01]  /*ab10*/  S2R R12, SR_CTAID.X ;  /* 0x00000000000c7919 */ /* 0x000e220000002500 */
[----:B---3--:R-:W3:Y:S01]  /*ab20*/  LDC.64 R10, c[0x0][0x628] ;  /* 0x00018a00ff0a7b82 */ /* 0x008ee20000000a00 */
[----:B------:R-:W-:Y:S01]  /*ab30*/  ULDC UR4, c[0x0][0x150] ;  /* 0x0000540000047ab9 */ /* 0x000fe20000000800 */
[----:B------:R-:W-:Y:S01]  /*ab40*/  IMAD.MOV.U32 R8, RZ, RZ, R16 ;  /* 0x000000ffff087224 */ /* 0x000fe200078e0010 */
[----:B------:R-:W0:Y:S01]  /*ab50*/  S2R R24, SR_CTAID.Y ;  /* 0x0000000000187919 */ /* 0x000e220000002600 */
[----:B------:R-:W-:-:S04]  /*ab60*/  IMAD.MOV.U32 R9, RZ, RZ, R17 ;  /* 0x000000ffff097224 */ /* 0x000fc800078e0011 */
[----:B------:R-:W1:Y:S08]  /*ab70*/  LDC R21, c[0x0][0x144] ;  /* 0x00005100ff157b82 */ /* 0x000e700000000800 */
[----:B------:R-:W1:Y:S08]  /*ab80*/  LDC R0, c[0x0][0x630] ;  /* 0x00018c00ff007b82 */ /* 0x000e700000000800 */
[----:B------:R-:W1:Y:S01]  /*ab90*/  LDC.64 R14, c[0x0][0x620] ;  /* 0x00018800ff0e7b82 */ /* 0x000e620000000a00 */
[----:B---3--:R-:W-:-:S04]  /*aba0*/  ISETP.NE.U32.AND P0, PT, R10, RZ, PT ;  /* 0x000000ff0a00720c */ /* 0x008fc80003f05070 */
[----:B------:R-:W-:Y:S02]  /*abb0*/  ISETP.NE.AND.EX P0, PT, R11, RZ, PT, P0 ;  /* 0x000000ff0b00720c */ /* 0x000fe40003f05300 */
[----:B0-----:R-:W-:-:S05]  /*abc0*/  I2FP.F32.U32 R3, R12 ;  /* 0x0000000c00037245 */ /* 0x001fca0000201000 */
[----:B------:R-:W-:-:S04]  /*abd0*/  FMUL R3, R3, UR4 ;  /* 0x0000000403037c20 */ /* 0x000fc80008400000 */
[----:B------:R0:W3:Y:S02]  /*abe0*/  F2I.U32.TRUNC.NTZ R20, R3 ;  /* 0x0000000300147305 */ /* 0x0000e4000020f000 */
[----:B------:R-:W-:Y:S05]  /*abf0*/  @!P0 BRA `(.L_x_286) ;  /* 0x0000000000288947 */ /* 0x000fea0003800000 */
[----:B0-----:R-:W0:Y:S02]  /*ac00*/  LDC R3, c[0x0][0x634] ;  /* 0x00018d00ff037b82 */ /* 0x001e240000000800 */
        /* <DEDUP_REMOVED lines=9> */
.L_x_286:
[----:B------:R-:W5:Y:S01]  /*aca0*/  LDC.64 R30, c[0x0][0x640] ;  /* 0x00019000ff1e7b82 */ /* 0x000f620000000a00 */
[-CC-:B-1----:R-:W-:Y:S01]  /*acb0*/  SHF.R.U64 R23, R8, R0.reuse, R9.reuse ;  /* 0x0000000008177219 */ /* 0x182fe20000001209 */
[----:B---3--:R-:W-:Y:S01]  /*acc0*/  IMAD.MOV R20, RZ, RZ, -R20 ;  /* 0x000000ffff147224 */ /* 0x008fe200078e0a14 */
[----:B------:R-:W-:Y:S01]  /*acd0*/  SHF.R.U32.HI R0, RZ, R0, R9 ;  /* 0x00000000ff007219 */ /* 0x000fe20000011609 */
[----:B------:R-:W-:Y:S01]  /*ace0*/  ULDC UR4, c[0x0][0x154] ;  /* 0x0000550000047ab9 */ /* 0x000fe20000000800 */
[----:B0-----:R-:W-:Y:S01]  /*acf0*/  IADD3 R3, P0, RZ, -R23, RZ ;  /* 0x80000017ff037210 */ /* 0x001fe20007f1e0ff */
[----:B------:R-:W-:Y:S02]  /*ad00*/  IMAD R26, R21, R20, R12 ;  /* 0x00000014151a7224 */ /* 0x000fe400078e020c */
[----:B------:R-:W0:Y:S01]  /*ad10*/  LDC R6, c[0x0][0x618] ;  /* 0x00018600ff067b82 */ /* 0x000e220000000800 */
[----:B------:R-:W-:Y:S02]  /*ad20*/  IMAD.MOV.U32 R7, RZ, RZ, 0x1 ;  /* 0x00000001ff077424 */ /* 0x000fe400078e00ff */
[----:B------:R-:W-:-:S04]  /*ad30*/  IMAD.X R5, RZ, RZ, ~R0, P0 ;  /* 0x000000ffff057224 */ /* 0x000fc800000e0e00 */
[-C--:B------:R-:W-:Y:S01]  /*ad40*/  IMAD R0, R5, R14.reuse, RZ ;  /* 0x0000000e05007224 */ /* 0x080fe200078e02ff */
[----:B------:R-:W1:Y:S01]  /*ad50*/  LDC R8, c[0x0][0x608] ;  /* 0x00018200ff087b82 */ /* 0x000e620000000800 */
[----:B------:R-:W-:-:S04]  /*ad60*/  IMAD.WIDE.U32 R4, R3, R14, R16 ;  /* 0x0000000e03047225 */ /* 0x000fc800078e0010 */
[----:B------:R-:W-:Y:S01]  /*ad70*/  IMAD R3, R3, R15, R0 ;  /* 0x0000000f03037224 */ /* 0x000fe200078e0200 */
[----:B------:R-:W-:Y:S02]  /*ad80*/  I2FP.F32.U32 R0, R24 ;  /* 0x0000001800007245 */ /* 0x000fe40000201000 */
[----:B------:R-:W3:Y:S01]  /*ad90*/  LDC R28, c[0x0][0x658] ;  /* 0x00019600ff1c7b82 */ /* 0x000ee20000000800 */
[----:B------:R-:W-:Y:S01]  /*ada0*/  IMAD.IADD R3, R5, 0x1, R3 ;  /* 0x0000000105037824 */ /* 0x000fe200078e0203 */
[----:B-----5:R-:W-:Y:S01]  /*adb0*/  ISETP.NE.U32.AND P0, PT, R30, RZ, PT ;  /* 0x000000ff1e00720c */ /* 0x020fe20003f05070 */
[----:B------:R-:W-:Y:S01]  /*adc0*/  FMUL R0, R0, UR4 ;  /* 0x0000000400007c20 */ /* 0x000fe20008400000 */
[----:B------:R-:W-:Y:S02]  /*add0*/  IMAD.MOV.U32 R5, RZ, RZ, -0x1 ;  /* 0xffffffffff057424 */ /* 0x000fe400078e00ff */
[----:B------:R-:W-:Y:S01]  /*ade0*/  ISETP.NE.AND.EX P0, PT, R31, RZ, PT, P0 ;  /* 0x000000ff1f00720c */ /* 0x000fe20003f05300 */
[----:B------:R1:W2:Y:S01]  /*adf0*/  F2I.U32.TRUNC.NTZ R13, R0 ;  /* 0x00000000000d7305 */ /* 0x0002a2000020f000 */
[----:B------:R-:W2:Y:S01]  /*ae00*/  LDC R15, c[0x0][0x148] ;  /* 0x00005200ff0f7b82 */ /* 0x000ea20000000800 */
[----:B0-----:R-:W-:-:S02]  /*ae10*/  SHF.R.U64 R12, R4, R6, R3 ;  /* 0x00000006040c7219 */ /* 0x001fc40000001203 */
[----:B------:R-:W-:-:S05]  /*ae20*/  SHF.R.U32.HI R3, RZ, R6, R3 ;  /* 0x00000006ff037219 */ /* 0x000fca0000011603 */
[----:B------:R-:W0:Y:S01]  /*ae30*/  LDC R20, c[0x0][0x600] ;  /* 0x00018000ff147b82 */ /* 0x000e220000000800 */
[-CC-:B-1----:R-:W-:Y:S02]  /*ae40*/  SHF.R.U64 R10, R12, R8.reuse, R3.reuse ;  /* 0x000000080c0a7219 */ /* 0x182fe40000001203 */
[----:B------:R-:W-:-:S05]  /*ae50*/  SHF.R.U32.HI R3, RZ, R8, R3 ;  /* 0x00000008ff037219 */ /* 0x000fca0000011603 */
[----:B------:R-:W1:Y:S01]  /*ae60*/  LDC R21, c[0x0][0x648] ;  /* 0x00019200ff157b82 */ /* 0x000e620000000800 */
[-C--:B---3--:R-:W-:Y:S02]  /*ae70*/  SHF.L.U32 R4, R5, R28.reuse, RZ ;  /* 0x0000001c05047219 */ /* 0x088fe400000006ff */
[-CC-:B------:R-:W-:Y:S02]  /*ae80*/  SHF.R.U64 R14, R10, R28.reuse, R3.reuse ;  /* 0x0000001c0a0e7219 */ /* 0x180fe40000001203 */
[----:B------:R-:W-:Y:S02]  /*ae90*/  SHF.R.U32.HI R5, RZ, R28, R3 ;  /* 0x0000001cff057219 */ /* 0x000fe40000011603 */
[----:B------:R-:W-:Y:S01]  /*aea0*/  LOP3.LUT R153, RZ, R4, RZ, 0x33, !PT ;  /* 0x00000004ff997212 */ /* 0x000fe200078e33ff */
[----:B------:R-:W3:Y:S01]  /*aeb0*/  LDC R25, c[0x0][0x638] ;  /* 0x00018e00ff197b82 */ /* 0x000ee20000000800 */
[----:B------:R-:W-:Y:S01]  /*aec0*/  SHF.L.U32 R28, R7, R28, RZ ;  /* 0x0000001c071c7219 */ /* 0x000fe200000006ff */
[----:B------:R-:W-:-:S06]  /*aed0*/  IMAD.MOV.U32 R4, RZ, RZ, R14 ;  /* 0x000000ffff047224 */ /* 0x000fcc00078e000e */
[----:B------:R-:W0:Y:S01]  /*aee0*/  LDC R27, c[0x0][0x610] ;  /* 0x00018400ff1b7b82 */ /* 0x000e220000000800 */
[----:B------:R-:W-:Y:S05]  /*aef0*/  @!P0 BRA `(.L_x_287) ;  /* 0x0000000000288947 */ /* 0x000fea0003800000 */
[----:B------:R-:W5:Y:S02]  /*af00*/  LDC R3, c[0x0][0x64c] ;  /* 0x00019300ff037b82 */ /* 0x000f640000000800 */
[----:B-----5:R-:W-:-:S05]  /*af10*/  IADD3 R3, P0, R14, R3, RZ ;  /* 0x000000030e037210 */ /* 0x020fca0007f1e0ff */
        /* <DEDUP_REMOVED lines=8> */
.L_x_287:
[----:B------:R-:W-:Y:S01]  /*afa0*/  ISETP.NE.AND P0, PT, R2, 0x1, PT ;  /* 0x000000010200780c */ /* 0x000fe20003f05270 */
[----:B--2---:R-:W-:Y:S01]  /*afb0*/  IMAD.MOV R13, RZ, RZ, -R13 ;  /* 0x000000ffff0d7224 */ /* 0x004fe200078e0a0d */
[----:B-1----:R-:W-:Y:S01]  /*afc0*/  SHF.R.U64 R0, R4, R21, R5 ;  /* 0x0000001504007219 */ /* 0x002fe20000001205 */
[----:B0-----:R-:W-:Y:S01]  /*afd0*/  VIADD R5, R20, 0xffffffff ;  /* 0xffffffff14057836 */ /* 0x001fe20000000000 */
[----:B------:R-:W-:-:S03]  /*afe0*/  LOP3.LUT R153, R10, R153, RZ, 0xc0, !PT ;  /* 0x000000990a997212 */ /* 0x000fc600078ec0ff */
[----:B------:R-:W-:Y:S01]  /*aff0*/  IMAD.MOV R3, RZ, RZ, -R0 ;  /* 0x000000ffff037224 */ /* 0x000fe200078e0a00 */
[----:B------:R-:W-:Y:S01]  /*b000*/  LOP3.LUT R5, R12, R5, RZ, 0xc0, !PT ;  /* 0x000000050c057212 */ /* 0x000fe200078ec0ff */
[----:B------:R-:W-:Y:S02]  /*b010*/  IMAD R153, R28, R0, R153 ;  /* 0x000000001c997224 */ /* 0x000fe400078e0299 */
[----:B---3--:R-:W-:Y:S02]  /*b020*/  IMAD R0, R3, R25, R14 ;  /* 0x0000001903007224 */ /* 0x008fe400078e020e */
[----:B------:R-:W-:Y:S02]  /*b030*/  @P0 IMAD R26, R15, R13, R24 ;  /* 0x0000000d0f1a0224 */ /* 0x000fe400078e0218 */
[----:B------:R-:W-:Y:S02]  /*b040*/  IMAD R4, R0, R20, R5 ;  /* 0x0000001400047224 */ /* 0x000fe400078e0205 */
[----:B------:R-:W-:-:S02]  /*b050*/  IMAD R153, R153, R27, R26 ;  /* 0x0000001b99997224 */ /* 0x000fc400078e021a */
[----:B------:R-:W-:-:S03]  /*b060*/  IMAD.MOV.U32 R3, RZ, RZ, 0x1 ;  /* 0x00000001ff037424 */ /* 0x000fc600078e00ff */
[----:B------:R-:W-:Y:S02]  /*b070*/  SEL R154, R4, R153, !P0 ;  /* 0x00000099049a7207 */ /* 0x000fe40004000000 */
[----:B------:R-:W-:Y:S02]  /*b080*/  PRMT R0, R3, 0x7610, R0 ;  /* 0x0000761003007816 */ /* 0x000fe40000000000 */
[----:B------:R-:W-:-:S07]  /*b090*/  SEL R153, R153, R4, !P0 ;  /* 0x0000000499997207 */ /* 0x000fce0004000000 */
.L_x_285:
[----:B------:R-:W-:-:S13]  /*b0a0*/  LOP3.LUT P0, RZ, R0, 0xff, RZ, 0xc0, !PT ;  /* 0x000000ff00ff7812 */ /* 0x000fda000780c0ff */
[----:B------:R-:W-:Y:S05]  /*b0b0*/  @P0 BRA `(.L_x_288) ;  /* 0xffffff6000400947 */ /* 0x000fea000383ffff */
[----:B------:R-:W-:Y:S05]  /*b0c0*/  EXIT ;  /* 0x000000000000794d */ /* 0x000fea0003800000 */
.L_x_7:
[----:B0-----:R-:W-:Y:S01]  /*b0d0*/  ULDC.64 UR4, c[0x0][0x650] ;  /* 0x0001940000047ab9 */ /* 0x001fe20000000a00 */
        /* <DEDUP_REMOVED lines=25> */
.L_x_290:
[----:B------:R-:W0:Y:S01]  /*b270*/  LDC.64 R28, c[0x0][0x640] ;  /* 0x00019000ff1c7b82 */ /* 0x000e220000000a00 */
[-CC-:B------:R-:W-:Y:S01]  /*b280*/  SHF.R.U64 R22, R12, R6.reuse, R13.reuse ;  /* 0x000000060c167219 */ /* 0x180fe2000000120d */
[----:B------:R-:W-:Y:S01]  /*b290*/  IMAD.MOV.U32 R30, RZ, RZ, 0x1 ;  /* 0x00000001ff1e7424 */ /* 0x000fe200078e00ff */
[----:B------:R-:W-:Y:S02]  /*b2a0*/  SHF.R.U32.HI R6, RZ, R6, R13 ;  /* 0x00000006ff067219 */ /* 0x000fe4000001160d */
        /* <DEDUP_REMOVED lines=8> */
[----:B------:R-:W-:Y:S01]  /*b330*/  IMAD.IADD R9, R9, 0x1, R11 ;  /* 0x0000000109097824 */ /* 0x000fe200078e020b */
[----:B0-----:R-:W-:-:S04]  /*b340*/  ISETP.NE.U32.AND P0, PT, R28, RZ, PT ;  /* 0x000000ff1c00720c */ /* 0x001fc80003f05070 */
[----:B------:R-:W-:Y:S02]  /*b350*/  ISETP.NE.AND.EX P0, PT, R29, RZ, PT, P0 ;  /* 0x000000ff1d00720c */ /* 0x000fe40003f05300 */
[----:B------:R-:W0:Y:S01]  /*b360*/  LDC R20, c[0x0][0x600] ;  /* 0x00018000ff147b82 */ /* 0x000e220000000800 */
[-CC-:B-1----:R-:W-:Y:S01]  /*b370*/  SHF.R.U64 R14, R8, R10.reuse, R9.reuse ;  /* 0x0000000a080e7219 */ /* 0x182fe20000001209 */
[----:B------:R-:W-:Y:S01]  /*b380*/  IMAD.MOV.U32 R8, RZ, RZ, -0x1 ;  /* 0xffffffffff087424 */ /* 0x000fe200078e00ff */
[----:B------:R-:W-:-:S05]  /*b390*/  SHF.R.U32.HI R9, RZ, R10, R9 ;  /* 0x0000000aff097219 */ /* 0x000fca0000011609 */
[----:B------:R-:W1:Y:S01]  /*b3a0*/  LDC R26, c[0x0][0x648] ;  /* 0x00019200ff1a7b82 */ /* 0x000e620000000800 */
[-CC-:B--2---:R-:W-:Y:S02]  /*b3b0*/  SHF.R.U64 R21, R14, R12.reuse, R9.reuse ;  /* 0x0000000c0e157219 */ /* 0x184fe40000001209 */
[----:B------:R-:W-:-:S05]  /*b3c0*/  SHF.R.U32.HI R6, RZ, R12, R9 ;  /* 0x0000000cff067219 */ /* 0x000fca0000011609 */
[----:B------:R-:W2:Y:S01]  /*b3d0*/  LDC R27, c[0x0][0x638] ;  /* 0x00018e00ff1b7b82 */ /* 0x000ea20000000800 */
[-C--:B---3--:R-:W-:Y:S02]  /*b3e0*/  SHF.L.U32 R8, R8, R25.reuse, RZ ;  /* 0x0000001908087219 */ /* 0x088fe400000006ff */
[-CC-:B------:R-:W-:Y:S02]  /*b3f0*/  SHF.R.U64 R23, R21, R25.reuse, R6.reuse ;  /* 0x0000001915177219 */ /* 0x180fe40000001206 */
[----:B------:R-:W-:Y:S02]  /*b400*/  LOP3.LUT R32, RZ, R8, RZ, 0x33, !PT ;  /* 0x00000008ff207212 */ /* 0x000fe400078e33ff */
[----:B------:R-:W-:Y:S01]  /*b410*/  SHF.R.U32.HI R9, RZ, R25, R6 ;  /* 0x00000019ff097219 */ /* 0x000fe20000011606 */
[----:B------:R-:W3:Y:S01]  /*b420*/  LDC R31, c[0x0][0x610] ;  /* 0x00018400ff1f7b82 */ /* 0x000ee20000000800 */
[----:B------:R-:W-:Y:S01]  /*b430*/  IMAD.MOV.U32 R8, RZ, RZ, R23 ;  /* 0x000000ffff087224 */ /* 0x000fe200078e0017 */
[----:B------:R-:W-:Y:S06]  /*b440*/  @!P0 BRA `(.L_x_291) ;  /* 0x0000000000288947 */ /* 0x000fec0003800000 */
        /* <DEDUP_REMOVED lines=10> */
.L_x_291:
[----:B------:R-:W-:Y:S02]  /*b4f0*/  ISETP.NE.AND P0, PT, R2, 0x1, PT ;  /* 0x000000010200780c */ /* 0x000fe40003f05270 */
[----:B-1----:R-:W-:Y:S01]  /*b500*/  SHF.R.U64 R6, R8, R26, R9 ;  /* 0x0000001a08067219 */ /* 0x002fe20000001209 */
[----:B0-----:R-:W-:Y:S01]  /*b510*/  VIADD R9, R20, 0xffffffff ;  /* 0xffffffff14097836 */ /* 0x001fe20000000000 */
[----:B------:R-:W-:Y:S02]  /*b520*/  SHF.L.U32 R30, R30, R25, RZ ;  /* 0x000000191e1e7219 */ /* 0x000fe400000006ff */
[----:B------:R-:W-:Y:S01]  /*b530*/  LOP3.LUT R5, R21, R32, RZ, 0xc0, !PT ;  /* 0x0000002015057212 */ /* 0x000fe200078ec0ff */
[----:B------:R-:W-:-:S04]  /*b540*/  IMAD.MOV R8, RZ, RZ, -R6 ;  /* 0x000000ffff087224 */ /* 0x000fc800078e0a06 */
[----:B------:R-:W-:Y:S01]  /*b550*/  IMAD R6, R30, R6, R5 ;  /* 0x000000061e067224 */ /* 0x000fe200078e0205 */
[----:B------:R-:W-:Y:S01]  /*b560*/  LOP3.LUT R5, R14, R9, RZ, 0xc0, !PT ;  /* 0x000000090e057212 */ /* 0x000fe200078ec0ff */
[----:B------:R-:W-:Y:S02]  /*b570*/  @P0 IMAD R3, R7, R24, R4 ;  /* 0x0000001807030224 */ /* 0x000fe400078e0204 */
[----:B--2---:R-:W-:Y:S02]  /*b580*/  IMAD R4, R8, R27, R23 ;  /* 0x0000001b08047224 */ /* 0x004fe400078e0217 */
[----:B---3--:R-:W-:Y:S02]  /*b590*/  IMAD R3, R6, R31, R3 ;  /* 0x0000001f06037224 */ /* 0x008fe400078e0203 */
[----:B------:R-:W-:Y:S02]  /*b5a0*/  IMAD R4, R4, R20, R5 ;  /* 0x0000001404047224 */ /* 0x000fe400078e0205 */
[----:B------:R-:W-:-:S02]  /*b5b0*/  IMAD.MOV.U32 R8, RZ, RZ, 0x1 ;  /* 0x00000001ff087424 */ /* 0x000fc400078e00ff */
[----:B------:R-:W-:Y:S01]  /*b5c0*/  IMAD.MOV.U32 R6, RZ, RZ, R22 ;  /* 0x000000ffff067224 */ /* 0x000fe200078e0016 */
[----:B------:R-:W-:Y:S02]  /*b5d0*/  SEL R21, R4, R3, !P0 ;  /* 0x0000000304157207 */ /* 0x000fe40004000000 */
[----:B------:R-:W-:-:S07]  /*b5e0*/  SEL R20, R3, R4, !P0 ;  /* 0x0000000403147207 */ /* 0x000fce0004000000 */
.L_x_289:
[----:B------:R-:W-:-:S08]  /*b5f0*/  NOP ;  /* 0x0000000000007918 */ /* 0x000fd00000000000 */
[----:B------:R-:W0:-:S00]  /*b600*/  USETMAXREG.DEALLOC.CTAPOOL 0x28 ;  /* 0x00000028000079c8 */ /* 0x000e0000080e0500 */
[----:B0-----:R-:W-:-:S13]  /*b610*/  ISETP.NE.AND P0, PT, R0, RZ, PT ;  /* 0x000000ff0000720c */ /* 0x001fda0003f05270 */
[----:B------:R-:W-:Y:S05]  /*b620*/  @P0 EXIT ;  /* 0x000000000000094d */ /* 0x000fea0003800000 */
[----:B------:R-:W-:Y:S01]  /*b630*/  LOP3.LUT P0, RZ, R8, 0xff, RZ, 0xc0, !PT ;  /* 0x000000ff08ff7812 */ /* 0x000fe2000780c0ff */
[----:B------:R-:W-:Y:S02]  /*b640*/  IMAD.MOV.U32 R0, RZ, RZ, 0x1 ;  /* 0x00000001ff007424 */ /* 0x000fe400078e00ff */
[----:B------:R-:W-:-:S10]  /*b650*/  IMAD.MOV.U32 R3, RZ, RZ, RZ ;  /* 0x000000ffff037224 */ /* 0x000fd400078e00ff */
[----:B------:R-:W-:Y:S05]  /*b660*/  @!P0 BRA `(.L_x_292) ;  /* 0x0000000c00788947 */ /* 0x000fea0003800000 */
[----:B------:R-:W0:Y:S01]  /*b670*/  LDC R0, c[0x0][0x28c] ;  /* 0x0000a300ff007b82 */ /* 0x000e220000000800 */
[----:B------:R-:W1:Y:S01]  /*b680*/  S2R R11, SR_CgaCtaId ;  /* 0x00000000000b7919 */ /* 0x000e620000008800 */
[----:B------:R-:W-:Y:S01]  /*b690*/  ULDC UR5, c[0x0][0x658] ;  /* 0x0001960000057ab9 */ /* 0x000fe20000000800 */
[----:B------:R-:W-:Y:S01]  /*b6a0*/  UMOV UR7, 0xffffffff ;  /* 0xffffffff00077882 */ /* 0x000fe20000000000 */
[----:B------:R-:W-:Y:S01]  /*b6b0*/  ULDC UR6, c[0x0][0xc] ;  /* 0x0000030000067ab9 */ /* 0x000fe20000000800 */
[----:B------:R-:W-:Y:S01]  /*b6c0*/  USHF.L.U32 UR9, UR7, UR5, URZ ;  /* 0x0000000507097299 */ /* 0x000fe2000800063f */
[----:B------:R-:W-:Y:S01]  /*b6d0*/  BSSY B0, `(.L_x_292) ;  /* 0x00000d7000007945 */ /* 0x000fe20003800000 */
[----:B------:R-:W-:Y:S01]  /*b6e0*/  UMOV UR8, 0x1 ;  /* 0x0000000100087882 */ /* 0x000fe20000000000 */
[----:B------:R-:W-:Y:S01]  /*b6f0*/  ULDC UR7, c[0x0][0x10] ;  /* 0x0000040000077ab9 */ /* 0x000fe20000000800 */
[----:B------:R-:W-:Y:S01]  /*b700*/  USHF.L.U32 UR5, UR8, UR5, URZ ;  /* 0x0000000508057299 */ /* 0x000fe2000800063f */
[----:B------:R-:W-:Y:S01]  /*b710*/  IMAD.MOV.U32 R9, RZ, RZ, 0x1 ;  /* 0x00000001ff097424 */ /* 0x000fe200078e00ff */
[----:B------:R-:W-:Y:S01]  /*b720*/  UIMAD.WIDE.U32 UR6, UR6, UR7, URZ ;  /* 0x00000007060672a5 */ /* 0x000fe2000f8e003f */
[----:B------:R-:W-:Y:S01]  /*b730*/  LOP3.LUT R13, R19, 0x2, RZ, 0xfc, !PT ;  /* 0x00000002130d7812 */ /* 0x000fe200078efcff */
[----:B------:R-:W-:Y:S01]  /*b740*/  ULDC UR8, c[0x0][0x14] ;  /* 0x0000050000087ab9 */ /* 0x000fe20000000800 */
[----:B------:R-:W-:Y:S01]  /*b750*/  ULDC UR4, c[0x0][0x600] ;  /* 0x0001800000047ab9 */ /* 0x000fe20000000800 */
[----:B------:R-:W-:-:S02]  /*b760*/  UIMAD.WIDE.U32 UR30, UR6, UR8, URZ ;  /* 0x00000008061e72a5 */ /* 0x000fc4000f8e003f */
[----:B------:R-:W-:Y:S02]  /*b770*/  UIMAD UR7, UR7, UR8, URZ ;  /* 0x00000008070772a4 */ /* 0x000fe4000f8e023f */
[----:B------:R-:W-:Y:S02]  /*b780*/  UIADD3 UR4, UR4, -0x1, URZ ;  /* 0xffffffff04047890 */ /* 0x000fe4000fffe03f */
[----:B------:R-:W-:Y:S02]  /*b790*/  ULOP3.LUT UR6, URZ, UR9, URZ, 0x33, !UPT ;  /* 0x000000093f067292 */ /* 0x000fe4000f8e333f */
[----:B------:R-:W-:Y:S01]  /*b7a0*/  UIADD3 UR7, UR31, UR7, URZ ;  /* 0x000000071f077290 */ /* 0x000fe2000fffe03f */
[----:B0-----:R-:W-:Y:S01]  /*b7b0*/  VIADD R0, R0, 0x3f ;  /* 0x0000003f00007836 */ /* 0x001fe20000000000 */
[----:B------:R-:W-:-:S04]  /*b7c0*/  ULDC.64 UR38, c[0x0][0x198] ;  /* 0x0000660000267ab9 */ /* 0x000fc80000000a00 */
[----:B------:R-:W-:-:S04]  /*b7d0*/  SHF.R.S32.HI R3, RZ, 0x1f, R0 ;  /* 0x0000001fff037819 */ /* 0x000fc80000011400 */
[----:B------:R-:W-:Y:S01]  /*b7e0*/  LEA.HI R8, R3, R0, RZ, 0x6 ;  /* 0x0000000003087211 */ /* 0x000fe200078f30ff */
[C---:B-1----:R-:W-:Y:S02]  /*b7f0*/  IMAD.SHL.U32 R10, R11.reuse, 0x10, RZ ;  /* 0x000000100b0a7824 */ /* 0x042fe400078e00ff */
[----:B------:R-:W-:Y:S01]  /*b800*/  IMAD.SHL.U32 R11, R11, 0x200, RZ ;  /* 0x000002000b0b7824 */ /* 0x000fe200078e00ff */
[----:B------:R-:W-:Y:S01]  /*b810*/  SHF.R.S32.HI R8, RZ, 0x6, R8 ;  /* 0x00000006ff087819 */ /* 0x000fe20000011408 */
[----:B------:R-:W-:Y:S01]  /*b820*/  IMAD.MOV.U32 R0, RZ, RZ, 0x1 ;  /* 0x00000001ff007424 */ /* 0x000fe200078e00ff */
[----:B------:R-:W-:Y:S01]  /*b830*/  LOP3.LUT R10, R10, 0x70, RZ, 0xc0, !PT ;  /* 0x000000700a0a7812 */ /* 0x000fe200078ec0ff */
[----:B------:R-:W-:Y:S01]  /*b840*/  IMAD.MOV.U32 R3, RZ, RZ, RZ ;  /* 0x000000ffff037224 */ /* 0x000fe200078e00ff */
[----:B------:R-:W-:Y:S01]  /*b850*/  LOP3.LUT R11, R11, 0xe00, RZ, 0xc0, !PT ;  /* 0x00000e000b0b7812 */ /* 0x000fe200078ec0ff */
[----:B------:R-:W-:-:S07]  /*b860*/  VIADD R12, R8, 0x1 ;  /* 0x00000001080c7836 */ /* 0x000fce0000000000 */
.L_x_303:
[----:B------:R-:W-:-:S03]  /*b870*/  UMOV UR8, 0xffffffff ;  /* 0xffffffff00087882 */ /* 0x000fc60000000000 */
[----:B------:R-:W-:Y:S05]  /*b880*/  BRA.DIV UR8, `(.L_x_293) ;  /* 0x0000000e08907947 */ /* 0x000fea000b800000 */
[----:B------:R-:W-:-:S13]  /*b890*/  ELECT P6, URZ, PT ;  /* 0x00000000003f782f */ /* 0x000fda00038c0000 */
.L_x_312:
[----:B------:R-:W0:Y:S01]  /*b8a0*/  LDC R4, c[0x0][0x28c] ;  /* 0x0000a300ff047b82 */ /* 0x000e220000000800 */
[----:B------:R-:W-:Y:S01]  /*b8b0*/  BSSY B1, `(.L_x_294) ;  /* 0x0000044000017945 */ /* 0x000fe20003800000 */
[----:B0-----:R-:W-:-:S13]  /*b8c0*/  ISETP.LT.OR P6, PT, R4, 0x1, !P6 ;  /* 0x000000010400780c */ /* 0x001fda00077c1670 */
[----:B------:R-:W-:Y:S05]  /*b8d0*/  @P6 BRA `(.L_x_295) ;  /* 0x0000000400046947 */ /* 0x000fea0003800000 */
[----:B------:R-:W-:Y:S02]  /*b8e0*/  IMAD R21, R21, 0x80, R10 ;  /* 0x0000008015157824 */ /* 0x000fe400078e020a */
[----:B------:R-:W-:Y:S02]  /*b8f0*/  IMAD.SHL.U32 R22, R20, 0x100, RZ ;  /* 0x0000010014167824 */ /* 0x000fe400078e00ff */
[----:B------:R-:W-:Y:S02]  /*b900*/  IMAD.MOV.U32 R24, RZ, RZ, RZ ;  /* 0x000000ffff187224 */ /* 0x000fe400078e00ff */
[----:B------:R-:W-:Y:S02]  /*b910*/  IMAD.MOV.U32 R4, RZ, RZ, R12 ;  /* 0x000000ffff047224 */ /* 0x000fe400078e000c */
[----:B------:R-:W-:Y:S02]  /*b920*/  IMAD.MOV.U32 R5, RZ, RZ, R0 ;  /* 0x000000ffff057224 */ /* 0x000fe400078e0000 */
[----:B------:R-:W-:-:S07]  /*b930*/  IMAD.MOV.U32 R14, RZ, RZ, R3 ;  /* 0x000000ffff0e7224 */ /* 0x000fce00078e0003 */
.L_x_298:
[----:B------:R-:W0:Y:S01]  /*b940*/  S2R R20, SR_CgaCtaId ;  /* 0x0000000000147919 */ /* 0x000e220000008800 */
[----:B------:R-:W-:Y:S02]  /*b950*/  MOV R7, 0x400 ;  /* 0x0000040000077802 */ /* 0x000fe40000000f00 */
[----:B------:R-:W-:-:S13]  /*b960*/  LOP3.LUT P1, RZ, R18, 0x7f, RZ, 0xc0, !PT ;  /* 0x0000007f12ff7812 */ /* 0x000fda000782c0ff */
[----:B------:R-:W1:Y:S01]  /*b970*/  @!P1 LDC R15, c[0x0][0x500] ;  /* 0x00014000ff0f9b82 */ /* 0x000e620000000800 */
[----:B0-----:R-:W-:Y:S02]  /*b980*/  LEA R23, R20, R7, 0x18 ;  /* 0x0000000714177211 */ /* 0x001fe400078ec0ff */
[----:B------:R-:W-:-:S03]  /*b990*/  SHF.L.U32 R7, R5, 0x1f, RZ ;  /* 0x0000001f05077819 */ /* 0x000fc600000006ff */
[----:B------:R-:W-:-:S04]  /*b9a0*/  IMAD R20, R14, 0x8, R23 ;  /* 0x000000080e147824 */ /* 0x000fc800078e0217 */
[----:B------:R-:W0:Y:S02]  /*b9b0*/  SYNCS.PHASECHK.TRANS64.TRYWAIT P0, [R20+URZ+0x10], R7 ;  /* 0x00001007140075a7 */ /* 0x000e24000800017f */
[----:B01----:R-:W-:Y:S05]  /*b9c0*/  @!P0 BRA `(.L_x_296) ;  /* 0x0000000c00608947 */ /* 0x003fea0003800000 */
.L_x_313:
[----:B0-----:R-:W-:Y:S01]  /*b9d0*/  PRMT R7, R13, 0x9910, RZ ;  /* 0x000099100d077816 */ /* 0x001fe200000000ff */
[----:B------:R0:W-:Y:S03]  /*b9e0*/  @!P1 SYNCS.ARRIVE.TRANS64 RZ, [R20+URZ], R15 ;  /* 0x0000000f14ff99a7 */ /* 0x0001e6000800003f */
[----:B------:R-:W-:-:S13]  /*b9f0*/  ISETP.NE.AND P0, PT, R7, 0x2, PT ;  /* 0x000000020700780c */ /* 0x000fda0003f05270 */
[----:B0-----:R-:W-:Y:S05]  /*ba00*/  @P0 BRA `(.L_x_297) ;  /* 0x0000000000040947 */ /* 0x001fea0003800000 */
[----:B------:R-:W-:Y:S01]  /*ba10*/  BPT.TRAP 0x1 ;  /* 0x000000040000795c */ /* 0x000fe20000300000 */
.L_x_297:
[----:B------:R-:W-:Y:S01]  /*ba20*/  IMAD R7, R14, 0x10000, R23 ;  /* 0x000100000e077824 */ /* 0x000fe200078e0217 */
[----:B------:R-:W-:Y:S01]  /*ba30*/  R2UR UR34, R24 ;  /* 0x00000000182272ca */ /* 0x000fe200000e0000 */
[----:B------:R-:W-:Y:S01]  /*ba40*/  VIADD R4, R4, 0xffffffff ;  /* 0xffffffff04047836 */ /* 0x000fe20000000000 */
[----:B------:R-:W-:Y:S01]  /*ba50*/  R2UR UR33, R20 ;  /* 0x00000000142172ca */ /* 0x000fe200000e0000 */
[----:B------:R-:W-:Y:S01]  /*ba60*/  UIADD3 UR14, UP0, UR38, 0xf0, URZ ;  /* 0x000000f0260e7890 */ /* 0x000fe2000ff1e03f */
[----:B------:R-:W-:Y:S01]  /*ba70*/  R2UR UR24, R7 ;  /* 0x00000000071872ca */ /* 0x000fe200000e0000 */
[----:B------:R-:W-:Y:S01]  /*ba80*/  IMAD R7, R14, 0x2000, R11 ;  /* 0x000020000e077824 */ /* 0x000fe200078e020b */
[----:B------:R-:W-:Y:S01]  /*ba90*/  R2UR UR36, R6 ;  /* 0x00000000062472ca */ /* 0x000fe200000e0000 */
[----:B------:R-:W-:Y:S01]  /*baa0*/  UIADD3 UR40, UP1, UR38, 0x1f0, URZ ;  /* 0x000001f026287890 */ /* 0x000fe2000ff3e03f */
[----:B------:R-:W-:Y:S01]  /*bab0*/  R2UR UR35, R22 ;  /* 0x00000000162372ca */ /* 0x000fe200000e0000 */
[----:B------:R-:W-:Y:S01]  /*bac0*/  IMAD R7, R7, 0x4, R23 ;  /* 0x0000000407077824 */ /* 0x000fe200078e0217 */
[----:B------:R-:W-:Y:S01]  /*bad0*/  R2UR UR19, R21 ;  /* 0x00000000151372ca */ /* 0x000fe200000e0000 */
[----:B------:R-:W-:Y:S01]  /*bae0*/  UIADD3.X UR15, URZ, UR39, URZ, UP0, !UPT ;  /* 0x000000273f0f7290 */ /* 0x000fe200087fe43f */
[----:B------:R-:W-:Y:S01]  /*baf0*/  ISETP.GT.AND P1, PT, R4, 0x1, PT ;  /* 0x000000010400780c */ /* 0x000fe20003f24270 */
[----:B------:R-:W-:Y:S01]  /*bb00*/  UIADD3 UR26, UR34, 0x20, URZ ;  /* 0x00000020221a7890 */ /* 0x000fe2000fffe03f */
[----:B------:R-:W-:Y:S01]  /*bb10*/  R2UR UR8, R7 ;  /* 0x00000000070872ca */ /* 0x000fe200000e0000 */
[----:B------:R-:W-:Y:S01]  /*bb20*/  UIADD3.X UR41, URZ, UR39, URZ, UP1, !UPT ;  /* 0x000000273f297290 */ /* 0x000fe20008ffe43f */
[----:B------:R-:W-:Y:S01]  /*bb30*/  VIADD R14, R14, 0x1 ;  /* 0x000000010e0e7836 */ /* 0x000fe20000000000 */
[----:B------:R-:W-:Y:S01]  /*bb40*/  UIADD3 UR32, UR24, 0x100, URZ ;  /* 0x0000010018207890 */ /* 0x000fe2000fffe03f */
[----:B------:R-:W-:Y:S01]  /*bb50*/  VIADD R24, R24, 0x40 ;  /* 0x0000004018187836 */ /* 0x000fe20000000000 */
[----:B------:R-:W-:Y:S01]  /*bb60*/  UIADD3 UR24, UR24, 0x8100, URZ ;  /* 0x0000810018187890 */ /* 0x000fe2000fffe03f */
[----:B------:R-:W-:Y:S01]  /*bb70*/  UMOV UR22, 0x0 ;  /* 0x0000000000167882 */ /* 0x000fe20000000000 */
[----:B------:R-:W-:Y:S01]  /*bb80*/  UMOV UR23, 0x10000000 ;  /* 0x1000000000177882 */ /* 0x000fe20000000000 */
[----:B------:R-:W-:Y:S01]  /*bb90*/  ISETP.NE.AND P0, PT, R14, 0x2, PT ;  /* 0x000000020e00780c */ /* 0x000fe20003f05270 */
[----:B------:R-:W-:Y:S01]  /*bba0*/  UMOV UR25, UR33 ;  /* 0x0000002100197c82 */ /* 0x000fe20008000000 */
[----:B------:R-:W-:Y:S01]  /*bbb0*/  UMOV UR28, UR36 ;  /* 0x00000024001c7c82 */ /* 0x000fe20008000000 */
[----:B------:R-:W-:-:S02]  /*bbc0*/  UMOV UR27, UR35 ;  /* 0x00000023001b7c82 */ /* 0x000fc40008000000 */
[----:B------:R-:W-:Y:S01]  /*bbd0*/  UIADD3 UR16, UR8, 0x20100, URZ ;  /* 0x0002010008107890 */ /* 0x000fe2000fffe03f */
[----:B------:R0:W-:Y:S01]  /*bbe0*/  UTMALDG.3D [UR32], [UR14], desc[UR22] ;  /* 0x000016200e0075b4 */ /* 0x0001e20008011000 */
[----:B------:R-:W-:Y:S01]  /*bbf0*/  UIADD3 UR8, UR8, 0x24100, URZ ;  /* 0x0002410008087890 */ /* 0x000fe2000fffe03f */
[----:B------:R-:W-:Y:S01]  /*bc00*/  SEL R20, RZ, 0x1, P0 ;  /* 0x00000001ff147807 */ /* 0x000fe20000000000 */
[----:B------:R-:W-:Y:S01]  /*bc10*/  UMOV UR13, 0xff0000 ;  /* 0x00ff0000000d7882 */ /* 0x000fe20000000000 */
[----:B------:R-:W-:Y:S01]  /*bc20*/  UMOV UR17, UR33 ;  /* 0x0000002100117c82 */ /* 0x000fe20008000000 */
[----:B------:R-:W-:Y:S01]  /*bc30*/  UMOV UR18, UR34 ;  /* 0x0000002200127c82 */ /* 0x000fe20008000000 */
[----:B------:R-:W-:Y:S01]  /*bc40*/  UMOV UR20, UR36 ;  /* 0x0000002400147c82 */ /* 0x000fe20008000000 */
[----:B------:R-:W-:Y:S01]  /*bc50*/  UMOV UR9, UR33 ;  /* 0x0000002100097c82 */ /* 0x000fe20008000000 */
[----:B------:R-:W-:Y:S01]  /*bc60*/  UMOV UR11, UR19 ;  /* 0x00000013000b7c82 */ /* 0x000fe20008000000 */
[----:B------:R-:W-:Y:S01]  /*bc70*/  UMOV UR12, UR36 ;  /* 0x00000024000c7c82 */ /* 0x000fe20008000000 */
[----:B------:R0:W-:Y:S01]  /*bc80*/  UTMALDG.3D [UR24], [UR14], desc[UR22] ;  /* 0x000016180e0075b4 */ /* 0x0001e20008011000 */
[----:B------:R-:W-:Y:S01]  /*bc90*/  UMOV UR10, UR26 ;  /* 0x0000001a000a7c82 */ /* 0x000fe20008000000 */
[----:B------:R-:W-:-:S02]  /*bca0*/  LOP3.LUT R5, R5, R20, RZ, 0x3c, !PT ;  /* 0x0000001405057212 */ /* 0x000fc400078e3cff */
[----:B------:R-:W-:Y:S01]  /*bcb0*/  SEL R14, R14, RZ, P0 ;  /* 0x000000ff0e0e7207 */ /* 0x000fe20000000000 */
[----:B------:R0:W-:Y:S01]  /*bcc0*/  UTMALDG.3D.MULTICAST [UR16], [UR40], UR13, desc[UR22] ;  /* 0x00001610280073b4 */ /* 0x0001e2000801180d */
[----:B------:R0:W-:Y:S02]  /*bcd0*/  UTMALDG.3D.MULTICAST [UR8], [UR40], UR13, desc[UR22] ;  /* 0x00001608280073b4 */ /* 0x0001e4000801180d */
[----:B0-----:R-:W-:Y:S05]  /*bce0*/  @P1 BRA `(.L_x_298) ;  /* 0xfffffffc00141947 */ /* 0x001fea000383ffff */
.L_x_295:
[----:B------:R-:W-:Y:S05]  /*bcf0*/  BSYNC B1 ;  /* 0x0000000000017941 */ /* 0x000fea0003800000 */
.L_x_294:
[----:B------:R-:W-:Y:S01]  /*bd00*/  LOP3.LUT P1, RZ, R9, 0xff, RZ, 0xc0, !PT ;  /* 0x000000ff09ff7812 */ /* 0x000fe2000782c0ff */
[----:B------:R-:W-:Y:S01]  /*bd10*/  IMAD.IADD R3, R8, 0x1, R3 ;  /* 0x0000000108037824 */ /* 0x000fe200078e0203 */
[----:B------:R-:W-:Y:S01]  /*bd20*/  IADD3 R16, P2, R16, UR30, RZ ;  /* 0x0000001e10107c10 */ /* 0x000fe2000ff5e0ff */
[----:B------:R-:W-:Y:S01]  /*bd30*/  ULDC.64 UR8, c[0x0][0x650] ;  /* 0x0001940000087ab9 */ /* 0x000fe20000000a00 */
[----:B------:R-:W-:Y:S01]  /*bd40*/  BSSY B1, `(.L_x_299) ;  /* 0x000006d000017945 */ /* 0x000fe20003800000 */
[----:B------:R-:W-:Y:S01]  /*bd50*/  IMAD.MOV.U32 R20, RZ, RZ, -0x1 ;  /* 0xffffffffff147424 */ /* 0x000fe200078e00ff */
[----:B------:R-:W-:Y:S01]  /*bd60*/  ISETP.GT.U32.AND P0, PT, R3, 0x1, PT ;  /* 0x000000010300780c */ /* 0x000fe20003f04070 */
[----:B------:R-:W-:Y:S01]  /*bd70*/  IMAD.MOV.U32 R21, RZ, RZ, -0x1 ;  /* 0xffffffffff157424 */ /* 0x000fe200078e00ff */
[----:B------:R-:W-:Y:S02]  /*bd80*/  SHF.R.U32.HI R4, RZ, 0x1, R3 ;  /* 0x00000001ff047819 */ /* 0x000fe40000011603 */
[----:B------:R-:W-:-:S02]  /*bd90*/  ISETP.LT.U32.AND P0, PT, R8, 0x2, P0 ;  /* 0x000000020800780c */ /* 0x000fc40000701070 */
[----:B------:R-:W-:Y:S01]  /*bda0*/  IADD3.X R17, R17, UR7, RZ, P2, !PT ;  /* 0x0000000711117c10 */ /* 0x000fe200097fe4ff */
[----:B------:R-:W0:Y:S01]  /*bdb0*/  @P1 S2R R6, SR_CgaCtaId ;  /* 0x0000000000061919 */ /* 0x000e220000008800 */
[----:B------:R-:W-:Y:S02]  /*bdc0*/  @P1 MOV R5, 0x400 ;  /* 0x0000040000051802 */ /* 0x000fe40000000f00 */
[----:B------:R-:W-:Y:S02]  /*bdd0*/  ISETP.GE.U32.AND P2, PT, R16, UR8, PT ;  /* 0x0000000810007c0c */ /* 0x000fe4000bf46070 */
[----:B------:R-:W-:Y:S02]  /*bde0*/  LOP3.LUT R4, R4, 0x1, RZ, 0xc0, !PT ;  /* 0x0000000104047812 */ /* 0x000fe400078ec0ff */
[----:B------:R-:W-:Y:S02]  /*bdf0*/  LOP3.LUT R3, R3, 0x1, RZ, 0xc0, !PT ;  /* 0x0000000103037812 */ /* 0x000fe400078ec0ff */
[----:B------:R-:W-:-:S02]  /*be00*/  PRMT R9, RZ, 0x7610, R9 ;  /* 0x00007610ff097816 */ /* 0x000fc40000000009 */
[----:B0-----:R-:W-:Y:S01]  /*be10*/  @P1 LEA R5, R6, R5, 0x18 ;  /* 0x0000000506051211 */ /* 0x001fe200078ec0ff */
[----:B------:R-:W-:-:S03]  /*be20*/  IMAD.MOV.U32 R6, RZ, RZ, -0x1 ;  /* 0xffffffffff067424 */ /* 0x000fc600078e00ff */
[----:B------:R0:W-:Y:S01]  /*be30*/  @P1 SYNCS.ARRIVE.TRANS64.A1T0 RZ, [R5+URZ+0x38], RZ ;  /* 0x000038ff05ff19a7 */ /* 0x0001e2000810003f */
[----:B------:R-:W-:-:S04]  /*be40*/  ISETP.NE.U32.AND P1, PT, R4, 0x1, PT ;  /* 0x000000010400780c */ /* 0x000fc80003f25070 */
[----:B------:R-:W-:Y:S02]  /*be50*/  ISETP.GT.U32.AND P1, PT, R8, 0x1, !P1 ;  /* 0x000000010800780c */ /* 0x000fe40004f24070 */
[----:B0-----:R-:W-:Y:S02]  /*be60*/  SEL R5, RZ, 0x1, !P0 ;  /* 0x00000001ff057807 */ /* 0x001fe40004000000 */
[----:B------:R-:W-:Y:S02]  /*be70*/  ISETP.GE.U32.AND.EX P0, PT, R17, UR9, PT, P2 ;  /* 0x0000000911007c0c */ /* 0x000fe4000bf06120 */
[----:B------:R-:W-:-:S04]  /*be80*/  SEL R4, RZ, 0x1, !P1 ;  /* 0x00000001ff047807 */ /* 0x000fc80004800000 */
[----:B------:R-:W-:Y:S02]  /*be90*/  LOP3.LUT R0, R4, R0, R5, 0x96, !PT ;  /* 0x0000000004007212 */ /* 0x000fe400078e9605 */
[----:B------:R-:W-:-:S05]  /*bea0*/  PRMT R4, RZ, 0x7610, R4 ;  /* 0x00007610ff047816 */ /* 0x000fca0000000004 */
[----:B------:R-:W-:Y:S05]  /*beb0*/  @P0 BRA `(.L_x_300) ;  /* 0x0000000400540947 */ /* 0x000fea0003800000 */
[----:B------:R-:W0:Y:S01]  /*bec0*/  S2R R15, SR_CTAID.X ;  /* 0x00000000000f7919 */ /* 0x000e220000002500 */
[----:B------:R-:W-:Y:S01]  /*bed0*/  ULDC.64 UR8, c[0x0][0x628] ;  /* 0x00018a0000087ab9 */ /* 0x000fe20000000a00 */
[----:B------:R-:W-:Y:S01]  /*bee0*/  ULDC UR11, c[0x0][0x630] ;  /* 0x00018c00000b7ab9 */ /* 0x000fe20000000800 */
[----:B------:R-:W-:Y:S01]  /*bef0*/  ISETP.NE.U32.AND P0, PT, RZ, UR8, PT ;  /* 0x00000008ff007c0c */ /* 0x000fe2000bf05070 */
[----:B------:R-:W1:Y:S01]  /*bf00*/  S2R R20, SR_CTAID.Y ;  /* 0x0000000000147919 */ /* 0x000e620000002600 */
[----:B------:R-:W-:Y:S01]  /*bf10*/  ULDC UR12, c[0x0][0x150] ;  /* 0x00005400000c7ab9 */ /* 0x000fe20000000800 */
[----:B------:R-:W-:Y:S01]  /*bf20*/  IMAD.MOV.U32 R4, RZ, RZ, R16 ;  /* 0x000000ffff047224 */ /* 0x000fe200078e0010 */
[----:B------:R-:W-:Y:S01]  /*bf30*/  ISETP.NE.AND.EX P0, PT, RZ, UR9, PT, P0 ;  /* 0x00000009ff007c0c */ /* 0x000fe2000bf05300 */
[----:B------:R-:W-:Y:S01]  /*bf40*/  IMAD.MOV.U32 R5, RZ, RZ, R17 ;  /* 0x000000ffff057224 */ /* 0x000fe200078e0011 */
[----:B0-----:R-:W-:-:S11]  /*bf50*/  I2FP.F32.U32 R22, R15 ;  /* 0x0000000f00167245 */ /* 0x001fd60000201000 */
[----:B------:R-:W-:Y:S05]  /*bf60*/  @!P0 BRA `(.L_x_301) ;  /* 0x0000000000288947 */ /* 0x000fea0003800000 */
[----:B------:R-:W-:Y:S02]  /*bf70*/  ULDC UR10, c[0x0][0x634] ;  /* 0x00018d00000a7ab9 */ /* 0x000fe40000000800 */
[----:B------:R-:W-:-:S05]  /*bf80*/  IADD3 R5, P0, R16, UR10, RZ ;  /* 0x0000000a10057c10 */ /* 0x000fca000ff1e0ff */
[----:B------:R-:W-:-:S04]  /*bf90*/  IMAD.X R21, RZ, RZ, R17, P0 ;  /* 0x000000ffff157224 */ /* 0x000fc800000e0611 */
[----:B------:R-:W-:-:S04]  /*bfa0*/  IMAD.WIDE.U32 R6, R21, UR8, RZ ;  /* 0x0000000815067c25 */ /* 0x000fc8000f8e00ff */
[----:B------:R-:W-:-:S04]  /*bfb0*/  IMAD.WIDE.U32 R6, P0, R5, UR9, R6 ;  /* 0x0000000905067c25 */ /* 0x000fc8000f800006 */
[----:B------:R-:W-:-:S04]  /*bfc0*/  IMAD.WIDE.U32 R4, R5, UR8, RZ ;  /* 0x0000000805047c25 */ /* 0x000fc8000f8e00ff */
[----:B------:R-:W-:Y:S01]  /*bfd0*/  IMAD.MOV.U32 R4, RZ, RZ, R7 ;  /* 0x000000ffff047224 */ /* 0x000fe200078e0007 */
[----:B------:R-:W-:Y:S01]  /*bfe0*/  IADD3 RZ, P1, R5, R6, RZ ;  /* 0x0000000605ff7210 */ /* 0x000fe20007f3e0ff */
[----:B------:R-:W-:-:S04]  /*bff0*/  IMAD.X R5, RZ, RZ, RZ, P0 ;  /* 0x000000ffff057224 */ /* 0x000fc800000e06ff */
[----:B------:R-:W-:-:S08]  /*c000*/  IMAD.WIDE.U32.X R4, R21, UR9, R4, P1 ;  /* 0x0000000915047c25 */ /* 0x000fd000088e0404 */
.L_x_301:
[--C-:B------:R-:W-:Y:S01]  /*c010*/  SHF.R.U64 R14, R4, UR11, R5.reuse ;  /* 0x0000000b040e7c19 */ /* 0x100fe20008001205 */
[----:B------:R-:W-:Y:S01]  /*c020*/  FMUL R22, R22, UR12 ;  /* 0x0000000c16167c20 */ /* 0x000fe20008400000 */
[----:B------:R-:W-:Y:S01]  /*c030*/  SHF.R.U32.HI R4, RZ, UR11, R5 ;  /* 0x0000000bff047c19 */ /* 0x000fe20008011605 */
[----:B------:R-:W0:Y:S01]  /*c040*/  LDC R6, c[0x0][0x144] ;  /* 0x00005100ff067b82 */ /* 0x000e220000000800 */
[----:B------:R-:W-:Y:S01]  /*c050*/  IADD3 R5, P0, RZ, -R14, RZ ;  /* 0x8000000eff057210 */ /* 0x000fe20007f1e0ff */
[----:B------:R-:W-:Y:S01]  /*c060*/  ULDC UR10, c[0x0][0x154] ;  /* 0x00005500000a7ab9 */ /* 0x000fe20000000800 */
[----:B-1----:R-:W-:Y:S01]  /*c070*/  I2FP.F32.U32 R7, R20 ;  /* 0x0000001400077245 */ /* 0x002fe20000201000 */
[----:B------:R-:W1:Y:S01]  /*c080*/  F2I.U32.TRUNC.NTZ R22, R22 ;  /* 0x0000001600167305 */ /* 0x000e62000020f000 */
[----:B------:R-:W-:Y:S01]  /*c090*/  ULDC.64 UR8, c[0x0][0x620] ;  /* 0x0001880000087ab9 */ /* 0x000fe20000000a00 */
[----:B------:R-:W-:Y:S01]  /*c0a0*/  IMAD.X R4, RZ, RZ, ~R4, P0 ;  /* 0x000000ffff047224 */ /* 0x000fe200000e0e04 */
[----:B------:R-:W-:Y:S01]  /*c0b0*/  ISETP.NE.AND P2, PT, R2, 0x1, PT ;  /* 0x000000010200780c */ /* 0x000fe20003f45270 */
[----:B------:R-:W-:Y:S01]  /*c0c0*/  FMUL R23, R7, UR10 ;  /* 0x0000000a07177c20 */ /* 0x000fe20008400000 */
[----:B------:R-:W2:Y:S01]  /*c0d0*/  LDC R25, c[0x0][0x148] ;  /* 0x00005200ff197b82 */ /* 0x000ea20000000800 */
[----:B------:R-:W-:Y:S01]  /*c0e0*/  IMAD R4, R4, UR8, RZ ;  /* 0x0000000804047c24 */ /* 0x000fe2000f8e02ff */
[----:B------:R-:W-:-:S02]  /*c0f0*/  ULDC.64 UR10, c[0x0][0x640] ;  /* 0x00019000000a7ab9 */ /* 0x000fc40000000a00 */
[----:B------:R-:W-:Y:S01]  /*c100*/  ISETP.NE.U32.AND P0, PT, RZ, UR10, PT ;  /* 0x0000000aff007c0c */ /* 0x000fe2000bf05070 */
[----:B------:R-:W3:Y:S01]  /*c110*/  F2I.U32.TRUNC.NTZ R23, R23 ;  /* 0x0000001700177305 */ /* 0x000ee2000020f000 */
[C---:B------:R-:W-:Y:S02]  /*c120*/  IMAD R7, R5.reuse, UR9, R4 ;  /* 0x0000000905077c24 */ /* 0x040fe4000f8e0204 */
[----:B------:R-:W-:Y:S01]  /*c130*/  IMAD.WIDE.U32 R4, R5, UR8, R16 ;  /* 0x0000000805047c25 */ /* 0x000fe2000f8e0010 */
[----:B------:R-:W-:Y:S01]  /*c140*/  ULDC UR8, c[0x0][0x618] ;  /* 0x0001860000087ab9 */ /* 0x000fe20000000800 */
[----:B------:R-:W-:Y:S02]  /*c150*/  ISETP.NE.AND.EX P0, PT, RZ, UR11, PT, P0 ;  /* 0x0000000bff007c0c */ /* 0x000fe4000bf05300 */
[----:B------:R-:W-:Y:S02]  /*c160*/  IMAD.IADD R5, R5, 0x1, R7 ;  /* 0x0000000105057824 */ /* 0x000fe400078e0207 */
[----:B-1----:R-:W-:-:S03]  /*c170*/  IMAD.MOV R22, RZ, RZ, -R22 ;  /* 0x000000ffff167224 */ /* 0x002fc600078e0a16 */
[----:B------:R-:W-:Y:S01]  /*c180*/  SHF.R.U64 R21, R4, UR8, R5 ;  /* 0x0000000804157c19 */ /* 0x000fe20008001205 */
[----:B0-----:R-:W-:Y:S01]  /*c190*/  IMAD R15, R6, R22, R15 ;  /* 0x00000016060f7224 */ /* 0x001fe200078e020f */
[----:B------:R-:W-:Y:S01]  /*c1a0*/  SHF.R.U32.HI R4, RZ, UR8, R5 ;  /* 0x00000008ff047c19 */ /* 0x000fe20008011605 */
[----:B------:R-:W-:Y:S01]  /*c1b0*/  ULDC UR8, c[0x0][0x608] ;  /* 0x0001820000087ab9 */ /* 0x000fe20000000800 */
[----:B---3--:R-:W-:Y:S02]  /*c1c0*/  IMAD.MOV R6, RZ, RZ, -R23 ;  /* 0x000000ffff067224 */ /* 0x008fe400078e0a17 */
[--C-:B------:R-:W-:Y:S02]  /*c1d0*/  SHF.R.U64 R22, R21, UR8, R4.reuse ;  /* 0x0000000815167c19 */ /* 0x100fe40008001204 */
[----:B------:R-:W-:Y:S01]  /*c1e0*/  SHF.R.U32.HI R5, RZ, UR8, R4 ;  /* 0x00000008ff057c19 */ /* 0x000fe20008011604 */
[----:B------:R-:W-:Y:S01]  /*c1f0*/  ULDC UR8, c[0x0][0x658] ;  /* 0x0001960000087ab9 */ /* 0x000fe20000000800 */
[----:B--2---:R-:W-:-:S02]  /*c200*/  @P2 IMAD R15, R25, R6, R20 ;  /* 0x00000006190f2224 */ /* 0x004fc400078e0214 */
[--C-:B------:R-:W-:Y:S02]  /*c210*/  SHF.R.U64 R20, R22, UR8, R5.reuse ;  /* 0x0000000816147c19 */ /* 0x100fe40008001205 */
[----:B------:R-:W-:-:S03]  /*c220*/  SHF.R.U32.HI R23, RZ, UR8, R5 ;  /* 0x00000008ff177c19 */ /* 0x000fc60008011605 */
[----:B------:R-:W-:Y:S02]  /*c230*/  IMAD.MOV.U32 R6, RZ, RZ, R20 ;  /* 0x000000ffff067224 */ /* 0x000fe400078e0014 */
[----:B------:R-:W-:Y:S01]  /*c240*/  IMAD.MOV.U32 R5, RZ, RZ, R23 ;  /* 0x000000ffff057224 */ /* 0x000fe200078e0017 */
[----:B------:R-:W-:Y:S06]  /*c250*/  @!P0 BRA `(.L_x_302) ;  /* 0x00000000002c8947 */ /* 0x000fec0003800000 */
        /* <DEDUP_REMOVED lines=9> */
[----:B------:R-:W-:-:S04]  /*c2f0*/  IMAD.WIDE.U32.X R4, R23, UR11, R4, P1 ;  /* 0x0000000b17047c25 */ /* 0x000fc800088e0404 */
[----:B------:R-:W-:-:S07]  /*c300*/  IMAD.MOV.U32 R6, RZ, RZ, R4 ;  /* 0x000000ffff067224 */ /* 0x000fce00078e0004 */
.L_x_302:
[----:B------:R-:W-:Y:S01]  /*c310*/  ULDC UR8, c[0x0][0x648] ;  /* 0x0001920000087ab9 */ /* 0x000fe20000000800 */
[----:B------:R-:W-:Y:S01]  /*c320*/  LOP3.LUT R4, R22, UR6, RZ, 0xc0, !PT ;  /* 0x0000000616047c12 */ /* 0x000fe2000f8ec0ff */
[----:B------:R-:W-:Y:S01]  /*c330*/  ULDC UR9, c[0x0][0x610] ;  /* 0x0001840000097ab9 */ /* 0x000fe20000000800 */
[----:B------:R-:W-:Y:S01]  /*c340*/  SHF.R.U64 R5, R6, UR8, R5 ;  /* 0x0000000806057c19 */ /* 0x000fe20008001205 */
[----:B------:R-:W-:Y:S01]  /*c350*/  ULDC UR8, c[0x0][0x638] ;  /* 0x00018e0000087ab9 */ /* 0x000fe20000000800 */
[----:B------:R-:W-:Y:S01]  /*c360*/  LOP3.LUT R21, R21, UR4, RZ, 0xc0, !PT ;  /* 0x0000000415157c12 */ /* 0x000fe2000f8ec0ff */
[----:B------:R-:W-:Y:S02]  /*c370*/  IMAD.MOV.U32 R6, RZ, RZ, R14 ;  /* 0x000000ffff067224 */ /* 0x000fe400078e000e */
[----:B------:R-:W-:Y:S02]  /*c380*/  IMAD.MOV R7, RZ, RZ, -R5 ;  /* 0x000000ffff077224 */ /* 0x000fe400078e0a05 */
[----:B------:R-:W-:-:S02]  /*c390*/  IMAD R4, R5, UR5, R4 ;  /* 0x0000000505047c24 */ /* 0x000fc4000f8e0204 */
[----:B------:R-:W-:Y:S01]  /*c3a0*/  IMAD R20, R7, UR8, R20 ;  /* 0x0000000807147c24 */ /* 0x000fe2000f8e0214 */
[----:B------:R-:W-:Y:S01]  /*c3b0*/  ULDC UR8, c[0x0][0x600] ;  /* 0x0001800000087ab9 */ /* 0x000fe20000000800 */
[----:B------:R-:W-:Y:S02]  /*c3c0*/  IMAD R15, R4, UR9, R15 ;  /* 0x00000009040f7c24 */ /* 0x000fe4000f8e020f */
[----:B------:R-:W-:Y:S02]  /*c3d0*/  IMAD R20, R20, UR8, R21 ;  /* 0x0000000814147c24 */ /* 0x000fe4000f8e0215 */
[----:B------:R-:W-:-:S03]  /*c3e0*/  IMAD.MOV.U32 R4, RZ, RZ, 0x1 ;  /* 0x00000001ff047424 */ /* 0x000fc600078e00ff */
[----:B------:R-:W-:Y:S02]  /*c3f0*/  SEL R21, R20, R15, !P2 ;  /* 0x0000000f14157207 */ /* 0x000fe40005000000 */
[----:B------:R-:W-:-:S07]  /*c400*/  SEL R20, R15, R20, !P2 ;  /* 0x000000140f147207 */ /* 0x000fce0005000000 */
.L_x_300:
[----:B------:R-:W-:Y:S05]  /*c410*/  BSYNC B1 ;  /* 0x0000000000017941 */ /* 0x000fea0003800000 */
.L_x_299:
[----:B------:R-:W-:-:S13]  /*c420*/  LOP3.LUT P0, RZ, R4, 0xff, RZ, 0xc0, !PT ;  /* 0x000000ff04ff7812 */ /* 0x000fda000780c0ff */
[----:B------:R-:W-:Y:S05]  /*c430*/  @P0 BRA `(.L_x_303) ;  /* 0xfffffff4000c0947 */ /* 0x000fea000383ffff */
[----:B------:R-:W-:Y:S05]  /*c440*/  BSYNC B0 ;  /* 0x0000000000007941 */ /* 0x000fea0003800000 */
.L_x_292:
[----:B------:R-:W-:-:S03]  /*c450*/  UMOV UR8, 0xffffffff ;  /* 0xffffffff00087882 */ /* 0x000fc60000000000 */
[----:B------:R-:W-:Y:S05]  /*c460*/  BRA.DIV UR8, `(.L_x_304) ;  /* 0x0000000208cc7947 */ /* 0x000fea000b800000 */
[----:B------:R-:W-:-:S13]  /*c470*/  ELECT P6, URZ, PT ;  /* 0x00000000003f782f */ /* 0x000fda00038c0000 */
.L_x_316:
[----:B------:R-:W-:Y:S04]  /*c480*/  BSSY B0, `(.L_x_305) ;  /* 0x0000019000007945 */ /* 0x000fe80003800000 */
[----:B------:R-:W-:Y:S05]  /*c490*/  @!P6 BRA `(.L_x_306) ;  /* 0x00000000005ce947 */ /* 0x000fea0003800000 */
[----:B------:R-:W-:-:S04]  /*c4a0*/  LOP3.LUT R19, R19, 0x2, RZ, 0xfc, !PT ;  /* 0x0000000213137812 */ /* 0x000fc800078efcff */
[----:B------:R-:W-:-:S13]  /*c4b0*/  ISETP.NE.AND P0, PT, R19, 0x3, PT ;  /* 0x000000031300780c */ /* 0x000fda0003f05270 */
[----:B------:R-:W-:Y:S05]  /*c4c0*/  @!P0 BRA `(.L_x_307) ;  /* 0x0000000000048947 */ /* 0x000fea0003800000 */
[----:B------:R-:W-:Y:S01]  /*c4d0*/  BPT.TRAP 0x1 ;  /* 0x000000040000795c */ /* 0x000fe20000300000 */
.L_x_307:
[----:B------:R-:W0:Y:S01]  /*c4e0*/  S2R R5, SR_CgaCtaId ;  /* 0x0000000000057919 */ /* 0x000e220000008800 */
[----:B------:R-:W-:Y:S02]  /*c4f0*/  MOV R2, 0x400 ;  /* 0x0000040000027802 */ /* 0x000fe40000000f00 */
[----:B------:R-:W-:Y:S02]  /*c500*/  SHF.L.U32 R4, R0, 0x1f, RZ ;  /* 0x0000001f00047819 */ /* 0x000fe400000006ff */
[----:B0-----:R-:W-:-:S05]  /*c510*/  LEA R2, R5, R2, 0x18 ;  /* 0x0000000205027211 */ /* 0x001fca00078ec0ff */
[----:B------:R-:W-:-:S04]  /*c520*/  VIADD R2, R2, 0x10 ;  /* 0x0000001002027836 */ /* 0x000fc80000000000 */
[C---:B------:R-:W-:Y:S02]  /*c530*/  IMAD R7, R3.reuse, 0x8, R2 ;  /* 0x0000000803077824 */ /* 0x040fe400078e0202 */
[----:B------:R-:W-:Y:S02]  /*c540*/  VIADD R3, R3, 0x1 ;  /* 0x0000000103037836 */ /* 0x000fe40000000000 */
[----:B------:R-:W0:Y:S03]  /*c550*/  SYNCS.PHASECHK.TRANS64.TRYWAIT P0, [R7+URZ], R4 ;  /* 0x00000004070075a7 */ /* 0x000e26000800017f */
[----:B------:R-:W-:-:S04]  /*c560*/  ISETP.NE.AND P1, PT, R3, 0x2, PT ;  /* 0x000000020300780c */ /* 0x000fc80003f25270 */
[----:B------:R-:W-:Y:S02]  /*c570*/  SEL R5, RZ, 0x1, P1 ;  /* 0x00000001ff057807 */ /* 0x000fe40000800000 */
[----:B------:R-:W-:Y:S02]  /*c580*/  SEL R3, R3, RZ, P1 ;  /* 0x000000ff03037207 */ /* 0x000fe40000800000 */
[----:B------:R-:W-:Y:S01]  /*c590*/  LOP3.LUT R0, R0, R5, RZ, 0x3c, !PT ;  /* 0x0000000500007212 */ /* 0x000fe200078e3cff */
[----:B0-----:R-:W-:Y:S06]  /*c5a0*/  @!P0 BRA `(.L_x_308) ;  /* 0x00000000009c8947 */ /* 0x001fec0003800000 */
.L_x_317:
[----:B------:R-:W-:Y:S01]  /*c5b0*/  IMAD R3, R3, 0x8, R2 ;  /* 0x0000000803037824 */ /* 0x000fe200078e0202 */
[----:B------:R-:W-:-:S07]  /*c5c0*/  SHF.L.U32 R0, R0, 0x1f, RZ ;  /* 0x0000001f00007819 */ /* 0x000fce00000006ff */
.L_x_309:
[----:B-1----:R1:W2:Y:S02]  /*c5d0*/  SYNCS.PHASECHK.TRANS64.TRYWAIT P0, [R3+URZ], R0 ;  /* 0x00000000030075a7 */ /* 0x0022a4000800017f */
[----:B--2---:R-:W-:Y:S05]  /*c5e0*/  @!P0 NANOSLEEP.SYNCS 0x989680 ;  /* 0x009896800000895d */ /* 0x004fea0003900000 */
[----:B------:R-:W2:Y:S02]  /*c5f0*/  @!P0 SYNCS.PHASECHK.TRANS64 P0, [R3+URZ], R0 ;  /* 0x00000000030085a7 */ /* 0x000ea4000800007f */
[----:B--2---:R-:W-:Y:S05]  /*c600*/  @!P0 BRA `(.L_x_309) ;  /* 0xfffffffc00f08947 */ /* 0x004fea000383ffff */
.L_x_306:
[----:B------:R-:W-:Y:S05]  /*c610*/  BSYNC B0 ;  /* 0x0000000000007941 */ /* 0x000fea0003800000 */
.L_x_305:
[----:B------:R-:W-:Y:S05]  /*c620*/  EXIT ;  /* 0x000000000000794d */ /* 0x000fea0003800000 */
.L_x_21:
[----:B----4-:R4:W0:Y:S02]  /*c630*/  SYNCS.PHASECHK.TRANS64.TRYWAIT P1, [R3+URZ], R0 ;  /* 0x00000000030075a7 */ /* 0x010824000802017f */
[----:B0-----:R-:W-:Y:S05]  /*c640*/  @!P1 NANOSLEEP.SYNCS 0x989680 ;  /* 0x009896800000995d */ /* 0x001fea0003900000 */
[----:B------:R-:W0:Y:S02]  /*c650*/  @!P1 SYNCS.PHASECHK.TRANS64 P1, [R3+URZ], R0 ;  /* 0x00000000030095a7 */ /* 0x000e24000802007f */
[----:B0-----:R-:W-:Y:S05]  /*c660*/  @!P1 BRA `(.L_x_21) ;  /* 0xfffffffc00f09947 */ /* 0x001fea000383ffff */
[----:B------:R-:W-:Y:S05]  /*c670*/  BRA `(.L_x_20) ;  /* 0xffffff4c00987947 */ /* 0x000fea000383ffff */
.L_x_26:
[----:B-1----:R1:W3:Y:S02]  /*c680*/  SYNCS.PHASECHK.TRANS64.TRYWAIT P1, [R5+URZ], R4 ;  /* 0x00000004050075a7 */ /* 0x0022e4000802017f */
[----:B---3--:R-:W-:Y:S05]  /*c690*/  @!P1 NANOSLEEP.SYNCS 0x989680 ;  /* 0x009896800000995d */ /* 0x008fea0003900000 */
[----:B------:R-:W3:Y:S02]  /*c6a0*/  @!P1 SYNCS.PHASECHK.TRANS64 P1, [R5+URZ], R4 ;  /* 0x00000004050095a7 */ /* 0x000ee4000802007f */
[----:B---3--:R-:W-:Y:S05]  /*c6b0*/  @!P1 BRA `(.L_x_26) ;  /* 0xfffffffc00f09947 */ /* 0x008fea000383ffff */
[----:B------:R-:W-:Y:S05]  /*c6c0*/  BRA `(.L_x_25) ;  /* 0xffffff54009c7947 */ /* 0x000fea000383ffff */
.L_x_293:
[----:B------:R-:W-:Y:S01]  /*c6d0*/  BSSY B1, `(.L_x_310) ;  /* 0x0000006000017945 */ /* 0x000fe20003800000 */
[----:B------:R-:W-:-:S07]  /*c6e0*/  IMAD.MOV.U32 R15, RZ, RZ, -0x1 ;  /* 0xffffffffff0f7424 */ /* 0x000fce00078e00ff */
[----:B------:R-:W-:Y:S05]  /*c6f0*/  WARPSYNC.COLLECTIVE R15, `(.L_x_311) ;  /* 0x000000000f0c7348 */ /* 0x000fea0003c00000 */
[----:B------:R-:W-:Y:S02]  /*c700*/  ELECT P6, UR62, PT ;  /* 0x00000000003e782f */ /* 0x000fe400038c0000 */
[----:B------:R-:W-:Y:S01]  /*c710*/  MOV R14, UR62 ;  /* 0x0000003e000e7c02 */ /* 0x000fe20008000f00 */
[----:B------:R-:W-:Y:S10]  /*c720*/  ENDCOLLECTIVE ;  /* 0x000000000000791b */ /* 0x000ff40003800000 */
.L_x_311:
[----:B------:R-:W-:Y:S05]  /*c730*/  BSYNC B1 ;  /* 0x0000000000017941 */ /* 0x000fea0003800000 */
.L_x_310:
[----:B------:R-:W-:Y:S05]  /*c740*/  BRA `(.L_x_312) ;  /* 0xfffffff000547947 */ /* 0x000fea000383ffff */
.L_x_296:
[----:B0-----:R0:W1:Y:S02]  /*c750*/  SYNCS.PHASECHK.TRANS64.TRYWAIT P0, [R20+URZ+0x10], R7 ;  /* 0x00001007140075a7 */ /* 0x001064000800017f */
[----:B-1----:R-:W-:Y:S05]  /*c760*/  @!P0 NANOSLEEP.SYNCS 0x989680 ;  /* 0x009896800000895d */ /* 0x002fea0003900000 */
[----:B------:R-:W1:Y:S02]  /*c770*/  @!P0 SYNCS.PHASECHK.TRANS64 P0, [R20+URZ+0x10], R7 ;  /* 0x00001007140085a7 */ /* 0x000e64000800007f */
[----:B-1----:R-:W-:Y:S05]  /*c780*/  @!P0 BRA `(.L_x_296) ;  /* 0xfffffffc00f08947 */ /* 0x002fea000383ffff */
[----:B------:R-:W-:Y:S05]  /*c790*/  BRA `(.L_x_313) ;  /* 0xfffffff0008c7947 */ /* 0x000fea000383ffff */
.L_x_304:
[----:B------:R-:W-:Y:S01]  /*c7a0*/  BSSY B0, `(.L_x_314) ;  /* 0x0000006000007945 */ /* 0x000fe20003800000 */
[----:B------:R-:W-:-:S07]  /*c7b0*/  IMAD.MOV.U32 R15, RZ, RZ, -0x1 ;  /* 0xffffffffff0f7424 */ /* 0x000fce00078e00ff */
[----:B------:R-:W-:Y:S05]  /*c7c0*/  WARPSYNC.COLLECTIVE R15, `(.L_x_315) ;  /* 0x000000000f0c7348 */ /* 0x000fea0003c00000 */
[----:B------:R-:W-:Y:S02]  /*c7d0*/  ELECT P6, UR62, PT ;  /* 0x00000000003e782f */ /* 0x000fe400038c0000 */
[----:B------:R-:W-:Y:S01]  /*c7e0*/  MOV R14, UR62 ;  /* 0x0000003e000e7c02 */ /* 0x000fe20008000f00 */
[----:B------:R-:W-:Y:S10]  /*c7f0*/  ENDCOLLECTIVE ;  /* 0x000000000000791b */ /* 0x000ff40003800000 */
.L_x_315:
[----:B------:R-:W-:Y:S05]  /*c800*/  BSYNC B0 ;  /* 0x0000000000007941 */ /* 0x000fea0003800000 */
.L_x_314:
[----:B------:R-:W-:Y:S05]  /*c810*/  BRA `(.L_x_316) ;  /* 0xfffffffc00187947 */ /* 0x000fea000383ffff */
.L_x_308:
[----:B0-----:R0:W1:Y:S02]  /*c820*/  SYNCS.PHASECHK.TRANS64.TRYWAIT P0, [R7+URZ], R4 ;  /* 0x00000004070075a7 */ /* 0x001064000800017f */
[----:B-1----:R-:W-:Y:S05]  /*c830*/  @!P0 NANOSLEEP.SYNCS 0x989680 ;  /* 0x009896800000895d */ /* 0x002fea0003900000 */
[----:B------:R-:W1:Y:S02]  /*c840*/  @!P0 SYNCS.PHASECHK.TRANS64 P0, [R7+URZ], R4 ;  /* 0x00000004070085a7 */ /* 0x000e64000800007f */
[----:B-1----:R-:W-:Y:S05]  /*c850*/  @!P0 BRA `(.L_x_308) ;  /* 0xfffffffc00f08947 */ /* 0x002fea000383ffff */
[----:B------:R-:W-:Y:S05]  /*c860*/  BRA `(.L_x_317) ;  /* 0xfffffffc00507947 */ /* 0x000fea000383ffff */
.L_x_318:
[----:B------:R-:W-:-:S00]  /*c870*/  BRA `(.L_x_318) ;  /* 0xfffffffc00fc7947 */ /* 0x000fc0000383ffff */
[----:B------:R-:W-:-:S00]  /*c880*/  NOP ;  /* 0x0000000000007918 */ /* 0x000fc00000000000 */
[----:B------:R-:W-:-:S00]  /*c890*/  NOP ;  /* 0x0000000000007918 */ /* 0x000fc00000000000 */
[----:B------:R-:W-:-:S00]  /*c8a0*/  NOP ;  /* 0x0000000000007918 */ /* 0x000fc00000000000 */
[----:B------:R-:W-:-:S00]  /*c8b0*/  NOP ;  /* 0x0000000000007918 */ /* 0x000fc00000000000 */
[----:B------:R-:W-:-:S00]  /*c8c0*/  NOP ;  /* 0x0000000000007918 */ /* 0x000fc00000000000 */
[----:B------:R-:W-:-:S00]  /*c8d0*/  NOP ;  /* 0x0000000000007918 */ /* 0x000fc00000000000 */
[----:B------:R-:W-:-:S00]  /*c8e0*/  NOP ;  /* 0x0000000000007918 */ /* 0x000fc00000000000 */
[----:B------:R-:W-:-:S00]  /*c8f0*/  NOP ;  /* 0x0000000000007918 */ /* 0x000fc00000000000 */
.L_x_319:


//--------------------- .nv.global.init           --------------------------
	.section	.nv.global.init,"aw",@progbits
.nv.global.init:
	.type		$str$22,@object
	.size		$str$22,($str$23 - $str$22)
$str$22:
        /*0000*/ 	.byte	0x6b, 0x5f, 0x74, 0x69, 0x6c, 0x65, 0x5f, 0x63, 0x6f, 0x75, 0x6e, 0x74, 0x20, 0x3e, 0x3d, 0x20
        /*0010*/ 	.byte	0x31, 0x00
	.type		$str$23,@object
	.size		$str$23,(__unnamed_1 - $str$23)
$str$23:
        /*0012*/ 	.byte	0x2f, 0x74, 0x6d, 0x70, 0x2f, 0x63, 0x75, 0x74, 0x6c, 0x61, 0x73, 0x73, 0x5f, 0x73, 0x77, 0x65
        /*0022*/ 	.byte	0x65, 0x70, 0x5f, 0x73, 0x72, 0x63, 0x2f, 0x69, 0x6e, 0x63, 0x6c, 0x75, 0x64, 0x65, 0x2f, 0x63
        /*0032*/ 	.byte	0x75, 0x74, 0x6c, 0x61, 0x73, 0x73, 0x2f, 0x67, 0x65, 0x6d, 0x6d, 0x2f, 0x63, 0x6f, 0x6c, 0x6c
        /*0042*/ 	.byte	0x65, 0x63, 0x74, 0x69, 0x76, 0x65, 0x2f, 0x73, 0x6d, 0x39, 0x30, 0x5f, 0x6d, 0x6d, 0x61, 0x5f
        /*0052*/ 	.byte	0x74, 0x6d, 0x61, 0x5f, 0x67, 0x6d, 0x6d, 0x61, 0x5f, 0x73, 0x73, 0x5f, 0x77, 0x61, 0x72, 0x70
        /*0062*/ 	.byte	0x73, 0x70, 0x65, 0x63, 0x69, 0x61, 0x6c, 0x69, 0x7a, 0x65, 0x64, 0x2e, 0x68, 0x70, 0x70, 0x00
	.type		__unnamed_1,@object
	.size		__unnamed_1,(.L_0 - __unnamed_1)
__unnamed_1:
        /*0072*/ 	.byte	0x76, 0x6f, 0x69, 0x64, 0x20, 0x63, 0x75, 0x74, 0x6c, 0x61, 0x73, 0x73, 0x3a, 0x3a, 0x67, 0x65
        /* <DEDUP_REMOVED lines=177> */
        /*0b92*/ 	.byte	0x3a, 0x69, 0x64, 0x65, 0x6e, 0x74, 0x69, 0x74, 0x79, 0x5d, 0x00
.L_0:


//--------------------- .nv.shared._ZN7cutlass13device_kernelINS_4gemm6kernel13GemmUniversalIN4cute5tupleIJiiiiEEENS1_10collective13CollectiveMmaINS1_34MainloopSm90TmaGmmaWarpSpecializedILi2ENS5_IJNS4_1CILi8EEENSA_ILi1EEESC_EEENS1_35KernelTmaWarpSpecializedCooperativeEEENS5_IJNSA_ILi256EEENSA_ILi128EEENSA_ILi64EEEEEENS_10tfloat32_tENS5_IJlSC_lEEESK_SL_NS4_8TiledMMAINS4_8MMA_AtomIJNS4_4SM904GMMA30MMA_64x128x8_F32TF32TF32_SS_TNILNSP_7ScaleInE1ELSR_1EEEEEENS4_6LayoutINS5_IJNSA_ILi2EEESC_SC_EEENS5_IJSC_NSA_ILi0EEESX_EEEEENS5_IJNS4_10UnderscoreES10_S10_EEEEENS4_13SM90_TMA_LOADENS4_14ComposedLayoutINS4_7SwizzleILi3ELi4ELi3EEENS4_18smem_ptr_flag_bitsILi32EEENSU_INS5_IJSB_NSA_ILi32EEEEEENS5_IJS19_SC_EEEEEEEvNS4_8identityENS4_23SM90_TMA_LOAD_MULTICASTES1D_vS1E_EENS_8epilogue10collective6detail29Sm90TmaWarpSpecializedAdapterINS1I_15DefaultEpilogueISK_SL_SL_NS1H_6thread17LinearCombinationISK_Li1EffLNS1M_9ScaleType4KindE0ELNS_15FloatRoundStyleE2ESK_EENS1_15EpilogueDefaultEEEEEvvEEEEvNT_6ParamsE --------------------------
	.section	.nv.shared._ZN7cutlass13device_kernelINS_4gemm6kernel13GemmUniversalIN4cute5tupleIJiiiiEEENS1_10collective13CollectiveMmaINS1_34MainloopSm90TmaGmmaWarpSpecializedILi2ENS5_IJNS4_1CILi8EEENSA_ILi1EEESC_EEENS1_35KernelTmaWarpSpecializedCooperativeEEENS5_IJNSA_ILi256EEENSA_ILi128EEENSA_ILi64EEEEEENS_10tfloat32_tENS5_IJlSC_lEEESK_SL_NS4_8TiledMMAINS4_8MMA_AtomIJNS4_4SM904GMMA30MMA_64x128x8_F32TF32TF32_SS_TNILNSP_7ScaleInE1ELSR_1EEEEEENS4_6LayoutINS5_IJNSA_ILi2EEESC_SC_EEENS5_IJSC_NSA_ILi0EEESX_EEEEENS5_IJNS4_10UnderscoreES10_S10_EEEEENS4_13SM90_TMA_LOADENS4_14ComposedLayoutINS4_7SwizzleILi3ELi4ELi3EEENS4_18smem_ptr_flag_bitsILi32EEENSU_INS5_IJSB_NSA_ILi32EEEEEENS5_IJS19_SC_EEEEEEEvNS4_8identityENS4_23SM90_TMA_LOAD_MULTICASTES1D_vS1E_EENS_8epilogue10collective6detail29Sm90TmaWarpSpecializedAdapterINS1I_15DefaultEpilogueISK_SL_SL_NS1H_6thread17LinearCombinationISK_Li1EffLNS1M_9ScaleType4KindE0ELNS_15FloatRoundStyleE2ESK_EENS1_15EpilogueDefaultEEEEEvvEEEEvNT_6ParamsE,"aw",@nobits
	.sectionflags	@""
	.align	16
	.zero		1024


//--------------------- .nv.shared.reserved.0     --------------------------
	.section	.nv.shared.reserved.0,"aw",@nobits
	.weak		__nv_reservedSMEM_offset_0_alias
	.size		__nv_reservedSMEM_offset_0_alias, 0, 0
	.other		__nv_reservedSMEM_offset_0_alias,@"STO_CUDA_RESERVED_SHARED STV_DEFAULT"
__nv_reservedSMEM_offset_0_alias:
	.zero		0


//--------------------- .nv.global                --------------------------
	.section	.nv.global,"aw",@nobits
.nv.global:
	.type		_ZN40_INTERNAL_445396c0_4_k_cu_b6254f5b_220144cute1_E,@object
	.size		_ZN40_INTERNAL_445396c0_4_k_cu_b6254f5b_220144cute1_E,(_ZN40_INTERNAL_445396c0_4_k_cu_b6254f5b_220144cuda3std3__45__cpo6cbeginE - _ZN40_INTERNAL_445396c0_4_k_cu_b6254f5b_220144cute1_E)
_ZN40_INTERNAL_445396c0_4_k_cu_b6254f5b_220144cute1_E:
	.zero		1
	.type		_ZN40_INTERNAL_445396c0_4_k_cu_b6254f5b_220144cuda3std3__45__cpo6cbeginE,@object
	.size		_ZN40_INTERNAL_445396c0_4_k_cu_b6254f5b_220144cuda3std3__45__cpo6cbeginE,(_ZN40_INTERNAL_445396c0_4_k_cu_b6254f5b_220144cuda3std3__48in_placeE - _ZN40_INTERNAL_445396c0_4_k_cu_b6254f5b_220144cuda3std3__45__cpo6cbeginE)
_ZN40_INTERNAL_445396c0_4_k_cu_b6254f5b_220144cuda3std3__45__cpo6cbeginE:
	.zero		1
	.type		_ZN40_INTERNAL_445396c0_4_k_cu_b6254f5b_220144cuda3std3__48in_placeE,@object
	.size		_ZN40_INTERNAL_445396c0_4_k_cu_b6254f5b_220144cuda3std3__48in_placeE,(_ZN40_INTERNAL_445396c0_4_k_cu_b6254f5b_220144cuda3std6ranges3__45__cpo9iter_moveE - _ZN40_INTERNAL_445396c0_4_k_cu_b6254f5b_220144cuda3std3__48in_placeE)
_ZN40_INTERNAL_445396c0_4_k_cu_b6254f5b_220144cuda3std3__48in_placeE:
	.zero		1
	.type		_ZN40_INTERNAL_445396c0_4_k_cu_b6254f5b_220144cuda3std6ranges3__45__cpo9iter_moveE,@object
	.size		_ZN40_INTERNAL_445396c0_4_k_cu_b6254f5b_220144cuda3std6ranges3__45__cpo9iter_moveE,(_ZN40_INTERNAL_445396c0_4_k_cu_b6254f5b_220144cuda3std3__45__cpo5beginE - _ZN40_INTERNAL_445396c0_4_k_cu_b6254f5b_220144cuda3std6ranges3__45__cpo9iter_moveE)
_ZN40_INTERNAL_445396c0_4_k_cu_b6254f5b_220144cuda3std6ranges3__45__cpo9iter_moveE:
	.zero		1
	.type		_ZN40_INTERNAL_445396c0_4_k_cu_b6254f5b_220144cuda3std3__45__cpo5beginE,@object
	.size		_ZN40_INTERNAL_445396c0_4_k_cu_b6254f5b_220144cuda3std3__45__cpo5beginE,(_ZN40_INTERNAL_445396c0_4_k_cu_b6254f5b_220144cuda3std3__442_GLOBAL__N__445396c0_4_k_cu_b6254f5b_220146ignoreE - _ZN40_INTERNAL_445396c0_4_k_cu_b6254f5b_220144cuda3std3__45__cpo5beginE)
_ZN40_INTERNAL_445396c0_4_k_cu_b6254f5b_220144cuda3std3__45__cpo5beginE:
	.zero		1
	.type		_ZN40_INTERNAL_445396c0_4_k_cu_b6254f5b_220144cuda3std3__442_GLOBAL__N__445396c0_4_k_cu_b6254f5b_220146ignoreE,@object
	.size		_ZN40_INTERNAL_445396c0_4_k_cu_b6254f5b_220144cuda3std3__442_GLOBAL__N__445396c0_4_k_cu_b6254f5b_220146ignoreE,(_ZN40_INTERNAL_445396c0_4_k_cu_b6254f5b_220144cute7productE - _ZN40_INTERNAL_445396c0_4_k_cu_b6254f5b_220144cuda3std3__442_GLOBAL__N__445396c0_4_k_cu_b6254f5b_220146ignoreE)
_ZN40_INTERNAL_445396c0_4_k_cu_b6254f5b_220144cuda3std3__442_GLOBAL__N__445396c0_4_k_cu_b6254f5b_220146ignoreE:
	.zero		1
	.type		_ZN40_INTERNAL_445396c0_4_k_cu_b6254f5b_220144cute7productE,@object
	.size		_ZN40_INTERNAL_445396c0_4_k_cu_b6254f5b_220144cute7productE,(_ZN40_INTERNAL_445396c0_4_k_cu_b6254f5b_220144cuda3std3__45__cpo3endE - _ZN40_INTERNAL_445396c0_4_k_cu_b6254f5b_220144cute7productE)
_ZN40_INTERNAL_445396c0_4_k_cu_b6254f5b_220144cute7productE:
	.zero		1
	.type		_ZN40_INTERNAL_445396c0_4_k_cu_b6254f5b_220144cuda3std3__45__cpo3endE,@object
	.size		_ZN40_INTERNAL_445396c0_4_k_cu_b6254f5b_220144cuda3std3__45__cpo3endE,(_ZN40_INTERNAL_445396c0_4_k_cu_b6254f5b_220144cuda3std3__419piecewise_constructE - _ZN40_INTERNAL_445396c0_4_k_cu_b6254f5b_220144cuda3std3__45__cpo3endE)
_ZN40_INTERNAL_445396c0_4_k_cu_b6254f5b_220144cuda3std3__45__cpo3endE:
	.zero		1
	.type		_ZN40_INTERNAL_445396c0_4_k_cu_b6254f5b_220144cuda3std3__419piecewise_constructE,@object
	.size		_ZN40_INTERNAL_445396c0_4_k_cu_b6254f5b_220144cuda3std3__419piecewise_constructE,(_ZN40_INTERNAL_445396c0_4_k_cu_b6254f5b_220144cuda3std3__45__cpo4cendE - _ZN40_INTERNAL_445396c0_4_k_cu_b6254f5b_220144cuda3std3__419piecewise_constructE)
_ZN40_INTERNAL_445396c0_4_k_cu_b6254f5b_220144cuda3std3__419piecewise_constructE:
	.zero		1
	.type		_ZN40_INTERNAL_445396c0_4_k_cu_b6254f5b_220144cuda3std3__45__cpo4cendE,@object
	.size		_ZN40_INTERNAL_445396c0_4_k_cu_b6254f5b_220144cuda3std3__45__cpo4cendE,(_ZN40_INTERNAL_445396c0_4_k_cu_b6254f5b_220144cuda3std6ranges3__45__cpo4swapE - _ZN40_INTERNAL_445396c0_4_k_cu_b6254f5b_220144cuda3std3__45__cpo4cendE)
_ZN40_INTERNAL_445396c0_4_k_cu_b6254f5b_220144cuda3std3__45__cpo4cendE:
	.zero		1
	.type		_ZN40_INTERNAL_445396c0_4_k_cu_b6254f5b_220144cuda3std6ranges3__45__cpo4swapE,@object
	.size		_ZN40_INTERNAL_445396c0_4_k_cu_b6254f5b_220144cuda3std6ranges3__45__cpo4swapE,(.L_8 - _ZN40_INTERNAL_445396c0_4_k_cu_b6254f5b_220144cuda3std6ranges3__45__cpo4swapE)
_ZN40_INTERNAL_445396c0_4_k_cu_b6254f5b_220144cuda3std6ranges3__45__cpo4swapE:
	.zero		1
.L_8:


//--------------------- .nv.constant0._ZN7cutlass13device_kernelINS_4gemm6kernel13GemmUniversalIN4cute5tupleIJiiiiEEENS1_10collective13CollectiveMmaINS1_34MainloopSm90TmaGmmaWarpSpecializedILi2ENS5_IJNS4_1CILi8EEENSA_ILi1EEESC_EEENS1_35KernelTmaWarpSpecializedCooperativeEEENS5_IJNSA_ILi256EEENSA_ILi128EEENSA_ILi64EEEEEENS_10tfloat32_tENS5_IJlSC_lEEESK_SL_NS4_8TiledMMAINS4_8MMA_AtomIJNS4_4SM904GMMA30MMA_64x128x8_F32TF32TF32_SS_TNILNSP_7ScaleInE1ELSR_1EEEEEENS4_6LayoutINS5_IJNSA_ILi2EEESC_SC_EEENS5_IJSC_NSA_ILi0EEESX_EEEEENS5_IJNS4_10UnderscoreES10_S10_EEEEENS4_13SM90_TMA_LOADENS4_14ComposedLayoutINS4_7SwizzleILi3ELi4ELi3EEENS4_18smem_ptr_flag_bitsILi32EEENSU_INS5_IJSB_NSA_ILi32EEEEEENS5_IJS19_SC_EEEEEEEvNS4_8identityENS4_23SM90_TMA_LOAD_MULTICASTES1D_vS1E_EENS_8epilogue10collective6detail29Sm90TmaWarpSpecializedAdapterINS1I_15DefaultEpilogueISK_SL_SL_NS1H_6thread17LinearCombinationISK_Li1EffLNS1M_9ScaleType4KindE0ELNS_15FloatRoundStyleE2ESK_EENS1_15EpilogueDefaultEEEEEvvEEEEvNT_6ParamsE --------------------------
	.section	.nv.constant0._ZN7cutlass13device_kernelINS_4gemm6kernel13GemmUniversalIN4cute5tupleIJiiiiEEENS1_10collective13CollectiveMmaINS1_34MainloopSm90TmaGmmaWarpSpecializedILi2ENS5_IJNS4_1CILi8EEENSA_ILi1EEESC_EEENS1_35KernelTmaWarpSpecializedCooperativeEEENS5_IJNSA_ILi256EEENSA_ILi128EEENSA_ILi64EEEEEENS_10tfloat32_tENS5_IJlSC_lEEESK_SL_NS4_8TiledMMAINS4_8MMA_AtomIJNS4_4SM904GMMA30MMA_64x128x8_F32TF32TF32_SS_TNILNSP_7ScaleInE1ELSR_1EEEEEENS4_6LayoutINS5_IJNSA_ILi2EEESC_SC_EEENS5_IJSC_NSA_ILi0EEESX_EEEEENS5_IJNS4_10UnderscoreES10_S10_EEEEENS4_13SM90_TMA_LOADENS4_14ComposedLayoutINS4_7SwizzleILi3ELi4ELi3EEENS4_18smem_ptr_flag_bitsILi32EEENSU_INS5_IJSB_NSA_ILi32EEEEEENS5_IJS19_SC_EEEEEEEvNS4_8identityENS4_23SM90_TMA_LOAD_MULTICASTES1D_vS1E_EENS_8epilogue10collective6detail29Sm90TmaWarpSpecializedAdapterINS1I_15DefaultEpilogueISK_SL_SL_NS1H_6thread17LinearCombinationISK_Li1EffLNS1M_9ScaleType4KindE0ELNS_15FloatRoundStyleE2ESK_EENS1_15EpilogueDefaultEEEEEvvEEEEvNT_6ParamsE,"a",@progbits
	.sectionflags	@""
	.align	4
.nv.constant0._ZN7cutlass13device_kernelINS_4gemm6kernel13GemmUniversalIN4cute5tupleIJiiiiEEENS1_10collective13CollectiveMmaINS1_34MainloopSm90TmaGmmaWarpSpecializedILi2ENS5_IJNS4_1CILi8EEENSA_ILi1EEESC_EEENS1_35KernelTmaWarpSpecializedCooperativeEEENS5_IJNSA_ILi256EEENSA_ILi128EEENSA_ILi64EEEEEENS_10tfloat32_tENS5_IJlSC_lEEESK_SL_NS4_8TiledMMAINS4_8MMA_AtomIJNS4_4SM904GMMA30MMA_64x128x8_F32TF32TF32_SS_TNILNSP_7ScaleInE1ELSR_1EEEEEENS4_6LayoutINS5_IJNSA_ILi2EEESC_SC_EEENS5_IJSC_NSA_ILi0EEESX_EEEEENS5_IJNS4_10UnderscoreES10_S10_EEEEENS4_13SM90_TMA_LOADENS4_14ComposedLayoutINS4_7SwizzleILi3ELi4ELi3EEENS4_18smem_ptr_flag_bitsILi32EEENSU_INS5_IJSB_NSA_ILi32EEEEEENS5_IJS19_SC_EEEEEEEvNS4_8identityENS4_23SM90_TMA_LOAD_MULTICASTES1D_vS1E_EENS_8epilogue10collective6detail29Sm90TmaWarpSpecializedAdapterINS1I_15DefaultEpilogueISK_SL_SL_NS1H_6thread17LinearCombinationISK_Li1EffLNS1M_9ScaleType4KindE0ELNS_15FloatRoundStyleE2ESK_EENS1_15EpilogueDefaultEEEEEvvEEEEvNT_6ParamsE:
	.zero		1664


//--------------------- SYMBOLS --------------------------

	.type		.nv.reservedSmem.offset0,@object
	.size		.nv.reservedSmem.offset0,0x4
	.type		__assertfail,@function
